//
// Generated by NVIDIA NVVM Compiler
//
// Compiler Build ID: CL-36424714
// Cuda compilation tools, release 13.0, V13.0.88
// Based on NVVM 20.0.0
//

.version 9.0
.target sm_100
.address_size 64

	// .globl	_ZN8CudaCalc17fft16_wmma_kernelEPK6float2PS0_i
// _ZZN8CudaCalc17fft16_wmma_kernelEPK6float2PS0_iE5shmem has been demoted
// _ZZN8CudaCalc17fft16_wmma_kernelEPK6float2PS0_iE11twiddle_cos has been demoted
// _ZZN8CudaCalc17fft16_wmma_kernelEPK6float2PS0_iE11twiddle_sin has been demoted
.global .align 4 .b8 __cudart_i2opi_f[24] = {65, 144, 67, 60, 153, 149, 98, 219, 192, 221, 52, 245, 209, 87, 39, 252, 41, 21, 68, 78, 110, 131, 249, 162};

.visible .entry _ZN8CudaCalc17fft16_wmma_kernelEPK6float2PS0_i(
	.param .u64 .ptr .align 1 _ZN8CudaCalc17fft16_wmma_kernelEPK6float2PS0_i_param_0,
	.param .u64 .ptr .align 1 _ZN8CudaCalc17fft16_wmma_kernelEPK6float2PS0_i_param_1,
	.param .u32 _ZN8CudaCalc17fft16_wmma_kernelEPK6float2PS0_i_param_2
)
{
	.local .align 16 .b8 	__local_depot0[64];
	.reg .b64 	%SP;
	.reg .b64 	%SPL;
	.reg .pred 	%p<49>;
	.reg .b32 	%r<270>;
	.reg .b32 	%f<195>;
	.reg .b64 	%rd<121>;
	.reg .b64 	%fd<22>;
	// demoted variable
	.shared .align 8 .b8 _ZZN8CudaCalc17fft16_wmma_kernelEPK6float2PS0_iE5shmem[1152];
	// demoted variable
	.shared .align 4 .b8 _ZZN8CudaCalc17fft16_wmma_kernelEPK6float2PS0_iE11twiddle_cos[32];
	// demoted variable
	.shared .align 4 .b8 _ZZN8CudaCalc17fft16_wmma_kernelEPK6float2PS0_iE11twiddle_sin[32];
	mov.u64 	%SPL, __local_depot0;
	ld.param.u64 	%rd44, [_ZN8CudaCalc17fft16_wmma_kernelEPK6float2PS0_i_param_0];
	ld.param.u64 	%rd45, [_ZN8CudaCalc17fft16_wmma_kernelEPK6float2PS0_i_param_1];
	ld.param.u32 	%r90, [_ZN8CudaCalc17fft16_wmma_kernelEPK6float2PS0_i_param_2];
	add.u64 	%rd1, %SPL, 0;
	mov.u32 	%r1, %tid.x;
	shr.u32 	%r2, %r1, 4;
	and.b32  	%r3, %r1, 15;
	mov.u32 	%r91, %ctaid.x;
	shl.b32 	%r92, %r91, 3;
	add.s32 	%r4, %r92, %r2;
	setp.ge.s32 	%p1, %r4, %r90;
	@%p1 bra 	$L__BB0_60;
	cvta.to.global.u64 	%rd47, %rd44;
	mov.b32 	%r93, 12;
	mov.b32 	%r94, 4;
	mov.b32 	%r95, 8;
	mov.b32 	%r96, 0;
	st.local.v4.u32 	[%rd1], {%r96, %r95, %r94, %r93};
	mov.b32 	%r97, 14;
	mov.b32 	%r98, 6;
	mov.b32 	%r99, 10;
	mov.b32 	%r100, 2;
	st.local.v4.u32 	[%rd1+16], {%r100, %r99, %r98, %r97};
	mov.b32 	%r101, 13;
	mov.b32 	%r102, 5;
	mov.b32 	%r103, 9;
	mov.b32 	%r104, 1;
	st.local.v4.u32 	[%rd1+32], {%r104, %r103, %r102, %r101};
	mov.b32 	%r105, 15;
	mov.b32 	%r106, 7;
	mov.b32 	%r107, 11;
	mov.b32 	%r108, 3;
	st.local.v4.u32 	[%rd1+48], {%r108, %r107, %r106, %r105};
	shl.b32 	%r109, %r4, 4;
	or.b32  	%r5, %r109, %r3;
	mul.wide.u32 	%rd48, %r3, 4;
	add.s64 	%rd49, %rd1, %rd48;
	ld.local.u32 	%r110, [%rd49];
	mul.wide.s32 	%rd50, %r5, 8;
	add.s64 	%rd51, %rd47, %rd50;
	ld.global.nc.v2.f32 	{%f38, %f39}, [%rd51];
	mov.u32 	%r111, _ZZN8CudaCalc17fft16_wmma_kernelEPK6float2PS0_iE5shmem;
	mad.lo.s32 	%r6, %r2, 144, %r111;
	shl.b32 	%r112, %r110, 3;
	add.s32 	%r113, %r6, %r112;
	st.shared.v2.f32 	[%r113], {%f38, %f39};
	bar.sync 	0;
	setp.gt.u32 	%p2, %r1, 7;
	@%p2 bra 	$L__BB0_19;
	cvt.rn.f64.u32 	%fd1, %r1;
	mul.f64 	%fd2, %fd1, 0dC00921FB54442D18;
	mul.f64 	%fd3, %fd2, 0d3FC0000000000000;
	cvt.rn.f32.f64 	%f1, %fd3;
	mul.f32 	%f40, %f1, 0f3F22F983;
	cvt.rni.s32.f32 	%r253, %f40;
	cvt.rn.f32.s32 	%f41, %r253;
	fma.rn.f32 	%f42, %f41, 0fBFC90FDA, %f1;
	fma.rn.f32 	%f43, %f41, 0fB3A22168, %f42;
	fma.rn.f32 	%f190, %f41, 0fA7C234C5, %f43;
	abs.f32 	%f3, %f1;
	setp.ltu.f32 	%p3, %f3, 0f47CE4780;
	mov.u32 	%r249, %r253;
	mov.f32 	%f189, %f190;
	@%p3 bra 	$L__BB0_10;
	setp.neu.f32 	%p4, %f3, 0f7F800000;
	@%p4 bra 	$L__BB0_5;
	mov.f32 	%f46, 0f00000000;
	mul.rn.f32 	%f189, %f1, %f46;
	mov.b32 	%r249, 0;
	bra.uni 	$L__BB0_10;
$L__BB0_5:
	mov.b32 	%r8, %f1;
	shl.b32 	%r115, %r8, 8;
	or.b32  	%r9, %r115, -2147483648;
	mov.b64 	%rd105, 0;
	mov.b32 	%r246, 0;
	mov.u64 	%rd103, __cudart_i2opi_f;
	mov.u64 	%rd104, %rd1;
$L__BB0_6:
	.pragma "nounroll";
	ld.global.nc.u32 	%r116, [%rd103];
	mad.wide.u32 	%rd54, %r116, %r9, %rd105;
	shr.u64 	%rd105, %rd54, 32;
	st.local.u32 	[%rd104], %rd54;
	add.s32 	%r246, %r246, 1;
	add.s64 	%rd104, %rd104, 4;
	add.s64 	%rd103, %rd103, 4;
	setp.ne.s32 	%p5, %r246, 6;
	@%p5 bra 	$L__BB0_6;
	shr.u32 	%r117, %r8, 23;
	st.local.u32 	[%rd1+24], %rd105;
	and.b32  	%r12, %r117, 31;
	and.b32  	%r118, %r117, 224;
	add.s32 	%r119, %r118, -128;
	shr.u32 	%r120, %r119, 5;
	mul.wide.u32 	%rd55, %r120, 4;
	sub.s64 	%rd8, %rd1, %rd55;
	ld.local.u32 	%r247, [%rd8+24];
	ld.local.u32 	%r248, [%rd8+20];
	setp.eq.s32 	%p6, %r12, 0;
	@%p6 bra 	$L__BB0_9;
	shf.l.wrap.b32 	%r247, %r248, %r247, %r12;
	ld.local.u32 	%r121, [%rd8+16];
	shf.l.wrap.b32 	%r248, %r121, %r248, %r12;
$L__BB0_9:
	shr.u32 	%r122, %r247, 30;
	shf.l.wrap.b32 	%r123, %r248, %r247, 2;
	shl.b32 	%r124, %r248, 2;
	shr.s32 	%r125, %r123, 31;
	sub.s32 	%r249, %r125, %r122;
	xor.b32  	%r126, %r125, %r123;
	xor.b32  	%r127, %r125, %r124;
	cvt.u64.u32 	%rd56, %r126;
	shl.b64 	%rd57, %rd56, 32;
	cvt.u64.u32 	%rd58, %r127;
	or.b64  	%rd59, %rd57, %rd58;
	cvt.rn.f64.s64 	%fd4, %rd59;
	mul.f64 	%fd5, %fd4, 0d3BF921FB54442D19;
	cvt.rn.f32.f64 	%f44, %fd5;
	neg.f32 	%f45, %f44;
	setp.lt.s32 	%p7, %r123, 0;
	selp.f32 	%f189, %f44, %f45, %p7;
$L__BB0_10:
	setp.ltu.f32 	%p8, %f3, 0f47CE4780;
	add.s32 	%r129, %r249, 1;
	mul.rn.f32 	%f47, %f189, %f189;
	and.b32  	%r130, %r249, 1;
	setp.eq.b32 	%p9, %r130, 1;
	selp.f32 	%f48, %f189, 0f3F800000, %p9;
	fma.rn.f32 	%f49, %f47, %f48, 0f00000000;
	fma.rn.f32 	%f50, %f47, 0f37CBAC00, 0fBAB607ED;
	selp.f32 	%f51, 0fB94D4153, %f50, %p9;
	selp.f32 	%f52, 0f3C0885E4, 0f3D2AAABB, %p9;
	fma.rn.f32 	%f53, %f51, %f47, %f52;
	selp.f32 	%f54, 0fBE2AAAA8, 0fBEFFFFFF, %p9;
	fma.rn.f32 	%f55, %f53, %f47, %f54;
	fma.rn.f32 	%f56, %f55, %f49, %f48;
	and.b32  	%r131, %r129, 2;
	setp.eq.s32 	%p10, %r131, 0;
	mov.f32 	%f57, 0f00000000;
	sub.f32 	%f58, %f57, %f56;
	selp.f32 	%f59, %f56, %f58, %p10;
	shl.b32 	%r132, %r1, 2;
	mov.u32 	%r133, _ZZN8CudaCalc17fft16_wmma_kernelEPK6float2PS0_iE11twiddle_cos;
	add.s32 	%r134, %r133, %r132;
	st.shared.f32 	[%r134], %f59;
	@%p8 bra 	$L__BB0_18;
	setp.neu.f32 	%p11, %f3, 0f7F800000;
	@%p11 bra 	$L__BB0_13;
	mov.f32 	%f62, 0f00000000;
	mul.rn.f32 	%f190, %f1, %f62;
	mov.b32 	%r253, 0;
	bra.uni 	$L__BB0_18;
$L__BB0_13:
	mov.b32 	%r21, %f1;
	shl.b32 	%r136, %r21, 8;
	or.b32  	%r22, %r136, -2147483648;
	mov.b64 	%rd108, 0;
	mov.b32 	%r250, 0;
	mov.u64 	%rd106, __cudart_i2opi_f;
	mov.u64 	%rd107, %rd1;
$L__BB0_14:
	.pragma "nounroll";
	ld.global.nc.u32 	%r137, [%rd106];
	mad.wide.u32 	%rd62, %r137, %r22, %rd108;
	shr.u64 	%rd108, %rd62, 32;
	st.local.u32 	[%rd107], %rd62;
	add.s32 	%r250, %r250, 1;
	add.s64 	%rd107, %rd107, 4;
	add.s64 	%rd106, %rd106, 4;
	setp.ne.s32 	%p12, %r250, 6;
	@%p12 bra 	$L__BB0_14;
	shr.u32 	%r138, %r21, 23;
	st.local.u32 	[%rd1+24], %rd108;
	and.b32  	%r25, %r138, 31;
	and.b32  	%r139, %r138, 224;
	add.s32 	%r140, %r139, -128;
	shr.u32 	%r141, %r140, 5;
	mul.wide.u32 	%rd63, %r141, 4;
	sub.s64 	%rd15, %rd1, %rd63;
	ld.local.u32 	%r251, [%rd15+24];
	ld.local.u32 	%r252, [%rd15+20];
	setp.eq.s32 	%p13, %r25, 0;
	@%p13 bra 	$L__BB0_17;
	shf.l.wrap.b32 	%r251, %r252, %r251, %r25;
	ld.local.u32 	%r142, [%rd15+16];
	shf.l.wrap.b32 	%r252, %r142, %r252, %r25;
$L__BB0_17:
	shr.u32 	%r143, %r251, 30;
	shf.l.wrap.b32 	%r144, %r252, %r251, 2;
	shl.b32 	%r145, %r252, 2;
	shr.s32 	%r146, %r144, 31;
	sub.s32 	%r253, %r146, %r143;
	xor.b32  	%r147, %r146, %r144;
	xor.b32  	%r148, %r146, %r145;
	cvt.u64.u32 	%rd64, %r147;
	shl.b64 	%rd65, %rd64, 32;
	cvt.u64.u32 	%rd66, %r148;
	or.b64  	%rd67, %rd65, %rd66;
	cvt.rn.f64.s64 	%fd6, %rd67;
	mul.f64 	%fd7, %fd6, 0d3BF921FB54442D19;
	cvt.rn.f32.f64 	%f60, %fd7;
	neg.f32 	%f61, %f60;
	setp.lt.s32 	%p14, %r144, 0;
	selp.f32 	%f190, %f60, %f61, %p14;
$L__BB0_18:
	mul.rn.f32 	%f63, %f190, %f190;
	and.b32  	%r150, %r253, 1;
	setp.eq.b32 	%p15, %r150, 1;
	selp.f32 	%f64, 0f3F800000, %f190, %p15;
	fma.rn.f32 	%f65, %f63, %f64, 0f00000000;
	fma.rn.f32 	%f66, %f63, 0f37CBAC00, 0fBAB607ED;
	selp.f32 	%f67, %f66, 0fB94D4153, %p15;
	selp.f32 	%f68, 0f3D2AAABB, 0f3C0885E4, %p15;
	fma.rn.f32 	%f69, %f67, %f63, %f68;
	selp.f32 	%f70, 0fBEFFFFFF, 0fBE2AAAA8, %p15;
	fma.rn.f32 	%f71, %f69, %f63, %f70;
	fma.rn.f32 	%f72, %f71, %f65, %f64;
	and.b32  	%r151, %r253, 2;
	setp.eq.s32 	%p16, %r151, 0;
	mov.f32 	%f73, 0f00000000;
	sub.f32 	%f74, %f73, %f72;
	selp.f32 	%f75, %f72, %f74, %p16;
	mov.u32 	%r153, _ZZN8CudaCalc17fft16_wmma_kernelEPK6float2PS0_iE11twiddle_sin;
	add.s32 	%r154, %r153, %r132;
	st.shared.f32 	[%r154], %f75;
$L__BB0_19:
	bar.sync 	0;
	setp.gt.u32 	%p17, %r3, 7;
	@%p17 bra 	$L__BB0_21;
	shl.b32 	%r155, %r3, 4;
	add.s32 	%r156, %r6, %r155;
	ld.shared.v2.f32 	{%f76, %f77}, [%r156];
	ld.shared.v2.f32 	{%f78, %f79}, [%r156+8];
	add.f32 	%f80, %f76, %f78;
	add.f32 	%f81, %f77, %f79;
	st.shared.v2.f32 	[%r156], {%f80, %f81};
	sub.f32 	%f82, %f76, %f78;
	sub.f32 	%f83, %f77, %f79;
	st.shared.v2.f32 	[%r156+8], {%f82, %f83};
$L__BB0_21:
	setp.gt.u32 	%p18, %r3, 7;
	bar.sync 	0;
	@%p18 bra 	$L__BB0_39;
	and.b32  	%r157, %r1, 1;
	shl.b32 	%r158, %r1, 1;
	and.b32  	%r159, %r158, 12;
	or.b32  	%r160, %r159, %r157;
	shl.b32 	%r161, %r160, 3;
	add.s32 	%r34, %r6, %r161;
	ld.shared.v2.f32 	{%f11, %f10}, [%r34];
	ld.shared.v2.f32 	{%f13, %f12}, [%r34+16];
	cvt.rn.f64.u32 	%fd8, %r157;
	mul.f64 	%fd9, %fd8, 0dC00921FB54442D18;
	mul.f64 	%fd10, %fd9, 0d3FE0000000000000;
	cvt.rn.f32.f64 	%f14, %fd10;
	mul.f32 	%f84, %f14, 0f3F22F983;
	cvt.rni.s32.f32 	%r261, %f84;
	cvt.rn.f32.s32 	%f85, %r261;
	fma.rn.f32 	%f86, %f85, 0fBFC90FDA, %f14;
	fma.rn.f32 	%f87, %f85, 0fB3A22168, %f86;
	fma.rn.f32 	%f192, %f85, 0fA7C234C5, %f87;
	abs.f32 	%f16, %f14;
	setp.ltu.f32 	%p19, %f16, 0f47CE4780;
	mov.u32 	%r257, %r261;
	mov.f32 	%f191, %f192;
	@%p19 bra 	$L__BB0_30;
	setp.neu.f32 	%p20, %f16, 0f7F800000;
	@%p20 bra 	$L__BB0_25;
	mov.f32 	%f90, 0f00000000;
	mul.rn.f32 	%f191, %f14, %f90;
	mov.b32 	%r257, 0;
	bra.uni 	$L__BB0_30;
$L__BB0_25:
	mov.b32 	%r36, %f14;
	shl.b32 	%r163, %r36, 8;
	or.b32  	%r37, %r163, -2147483648;
	mov.b64 	%rd111, 0;
	mov.b32 	%r254, 0;
	mov.u64 	%rd109, __cudart_i2opi_f;
	mov.u64 	%rd110, %rd1;
$L__BB0_26:
	.pragma "nounroll";
	ld.global.nc.u32 	%r164, [%rd109];
	mad.wide.u32 	%rd70, %r164, %r37, %rd111;
	shr.u64 	%rd111, %rd70, 32;
	st.local.u32 	[%rd110], %rd70;
	add.s32 	%r254, %r254, 1;
	add.s64 	%rd110, %rd110, 4;
	add.s64 	%rd109, %rd109, 4;
	setp.ne.s32 	%p21, %r254, 6;
	@%p21 bra 	$L__BB0_26;
	shr.u32 	%r165, %r36, 23;
	st.local.u32 	[%rd1+24], %rd111;
	and.b32  	%r40, %r165, 31;
	and.b32  	%r166, %r165, 224;
	add.s32 	%r167, %r166, -128;
	shr.u32 	%r168, %r167, 5;
	mul.wide.u32 	%rd71, %r168, 4;
	sub.s64 	%rd22, %rd1, %rd71;
	ld.local.u32 	%r255, [%rd22+24];
	ld.local.u32 	%r256, [%rd22+20];
	setp.eq.s32 	%p22, %r40, 0;
	@%p22 bra 	$L__BB0_29;
	shf.l.wrap.b32 	%r255, %r256, %r255, %r40;
	ld.local.u32 	%r169, [%rd22+16];
	shf.l.wrap.b32 	%r256, %r169, %r256, %r40;
$L__BB0_29:
	shr.u32 	%r170, %r255, 30;
	shf.l.wrap.b32 	%r171, %r256, %r255, 2;
	shl.b32 	%r172, %r256, 2;
	shr.s32 	%r173, %r171, 31;
	sub.s32 	%r257, %r173, %r170;
	xor.b32  	%r174, %r173, %r171;
	xor.b32  	%r175, %r173, %r172;
	cvt.u64.u32 	%rd72, %r174;
	shl.b64 	%rd73, %rd72, 32;
	cvt.u64.u32 	%rd74, %r175;
	or.b64  	%rd75, %rd73, %rd74;
	cvt.rn.f64.s64 	%fd11, %rd75;
	mul.f64 	%fd12, %fd11, 0d3BF921FB54442D19;
	cvt.rn.f32.f64 	%f88, %fd12;
	neg.f32 	%f89, %f88;
	setp.lt.s32 	%p23, %r171, 0;
	selp.f32 	%f191, %f88, %f89, %p23;
$L__BB0_30:
	setp.ltu.f32 	%p24, %f16, 0f47CE4780;
	add.s32 	%r177, %r257, 1;
	mul.rn.f32 	%f91, %f191, %f191;
	and.b32  	%r178, %r257, 1;
	setp.eq.b32 	%p25, %r178, 1;
	selp.f32 	%f92, %f191, 0f3F800000, %p25;
	fma.rn.f32 	%f93, %f91, %f92, 0f00000000;
	fma.rn.f32 	%f94, %f91, 0f37CBAC00, 0fBAB607ED;
	selp.f32 	%f95, 0fB94D4153, %f94, %p25;
	selp.f32 	%f96, 0f3C0885E4, 0f3D2AAABB, %p25;
	fma.rn.f32 	%f97, %f95, %f91, %f96;
	selp.f32 	%f98, 0fBE2AAAA8, 0fBEFFFFFF, %p25;
	fma.rn.f32 	%f99, %f97, %f91, %f98;
	fma.rn.f32 	%f100, %f99, %f93, %f92;
	and.b32  	%r179, %r177, 2;
	setp.eq.s32 	%p26, %r179, 0;
	mov.f32 	%f101, 0f00000000;
	sub.f32 	%f102, %f101, %f100;
	selp.f32 	%f20, %f100, %f102, %p26;
	@%p24 bra 	$L__BB0_38;
	setp.neu.f32 	%p27, %f16, 0f7F800000;
	@%p27 bra 	$L__BB0_33;
	mov.f32 	%f105, 0f00000000;
	mul.rn.f32 	%f192, %f14, %f105;
	mov.b32 	%r261, 0;
	bra.uni 	$L__BB0_38;
$L__BB0_33:
	mov.b32 	%r49, %f14;
	shl.b32 	%r181, %r49, 8;
	or.b32  	%r50, %r181, -2147483648;
	mov.b64 	%rd114, 0;
	mov.b32 	%r258, 0;
	mov.u64 	%rd112, __cudart_i2opi_f;
	mov.u64 	%rd113, %rd1;
$L__BB0_34:
	.pragma "nounroll";
	ld.global.nc.u32 	%r182, [%rd112];
	mad.wide.u32 	%rd78, %r182, %r50, %rd114;
	shr.u64 	%rd114, %rd78, 32;
	st.local.u32 	[%rd113], %rd78;
	add.s32 	%r258, %r258, 1;
	add.s64 	%rd113, %rd113, 4;
	add.s64 	%rd112, %rd112, 4;
	setp.ne.s32 	%p28, %r258, 6;
	@%p28 bra 	$L__BB0_34;
	shr.u32 	%r183, %r49, 23;
	st.local.u32 	[%rd1+24], %rd114;
	and.b32  	%r53, %r183, 31;
	and.b32  	%r184, %r183, 224;
	add.s32 	%r185, %r184, -128;
	shr.u32 	%r186, %r185, 5;
	mul.wide.u32 	%rd79, %r186, 4;
	sub.s64 	%rd29, %rd1, %rd79;
	ld.local.u32 	%r259, [%rd29+24];
	ld.local.u32 	%r260, [%rd29+20];
	setp.eq.s32 	%p29, %r53, 0;
	@%p29 bra 	$L__BB0_37;
	shf.l.wrap.b32 	%r259, %r260, %r259, %r53;
	ld.local.u32 	%r187, [%rd29+16];
	shf.l.wrap.b32 	%r260, %r187, %r260, %r53;
$L__BB0_37:
	shr.u32 	%r188, %r259, 30;
	shf.l.wrap.b32 	%r189, %r260, %r259, 2;
	shl.b32 	%r190, %r260, 2;
	shr.s32 	%r191, %r189, 31;
	sub.s32 	%r261, %r191, %r188;
	xor.b32  	%r192, %r191, %r189;
	xor.b32  	%r193, %r191, %r190;
	cvt.u64.u32 	%rd80, %r192;
	shl.b64 	%rd81, %rd80, 32;
	cvt.u64.u32 	%rd82, %r193;
	or.b64  	%rd83, %rd81, %rd82;
	cvt.rn.f64.s64 	%fd13, %rd83;
	mul.f64 	%fd14, %fd13, 0d3BF921FB54442D19;
	cvt.rn.f32.f64 	%f103, %fd14;
	neg.f32 	%f104, %f103;
	setp.lt.s32 	%p30, %r189, 0;
	selp.f32 	%f192, %f103, %f104, %p30;
$L__BB0_38:
	mul.rn.f32 	%f106, %f192, %f192;
	and.b32  	%r195, %r261, 1;
	setp.eq.b32 	%p31, %r195, 1;
	selp.f32 	%f107, 0f3F800000, %f192, %p31;
	fma.rn.f32 	%f108, %f106, %f107, 0f00000000;
	fma.rn.f32 	%f109, %f106, 0f37CBAC00, 0fBAB607ED;
	selp.f32 	%f110, %f109, 0fB94D4153, %p31;
	selp.f32 	%f111, 0f3D2AAABB, 0f3C0885E4, %p31;
	fma.rn.f32 	%f112, %f110, %f106, %f111;
	selp.f32 	%f113, 0fBEFFFFFF, 0fBE2AAAA8, %p31;
	fma.rn.f32 	%f114, %f112, %f106, %f113;
	fma.rn.f32 	%f115, %f114, %f108, %f107;
	and.b32  	%r196, %r261, 2;
	setp.eq.s32 	%p32, %r196, 0;
	mov.f32 	%f116, 0f00000000;
	sub.f32 	%f117, %f116, %f115;
	selp.f32 	%f118, %f115, %f117, %p32;
	mul.f32 	%f119, %f13, %f20;
	mul.f32 	%f120, %f12, %f118;
	sub.f32 	%f121, %f119, %f120;
	mul.f32 	%f122, %f13, %f118;
	fma.rn.f32 	%f123, %f12, %f20, %f122;
	add.f32 	%f124, %f11, %f121;
	add.f32 	%f125, %f10, %f123;
	st.shared.v2.f32 	[%r34], {%f124, %f125};
	sub.f32 	%f126, %f11, %f121;
	sub.f32 	%f127, %f10, %f123;
	st.shared.v2.f32 	[%r34+16], {%f126, %f127};
$L__BB0_39:
	setp.gt.u32 	%p33, %r3, 7;
	bar.sync 	0;
	@%p33 bra 	$L__BB0_57;
	and.b32  	%r197, %r1, 3;
	shl.b32 	%r198, %r1, 1;
	and.b32  	%r199, %r198, 8;
	or.b32  	%r200, %r199, %r197;
	shl.b32 	%r201, %r200, 3;
	add.s32 	%r62, %r6, %r201;
	ld.shared.v2.f32 	{%f25, %f24}, [%r62];
	ld.shared.v2.f32 	{%f27, %f26}, [%r62+32];
	cvt.rn.f64.u32 	%fd15, %r197;
	mul.f64 	%fd16, %fd15, 0dC00921FB54442D18;
	mul.f64 	%fd17, %fd16, 0d3FD0000000000000;
	cvt.rn.f32.f64 	%f28, %fd17;
	mul.f32 	%f128, %f28, 0f3F22F983;
	cvt.rni.s32.f32 	%r269, %f128;
	cvt.rn.f32.s32 	%f129, %r269;
	fma.rn.f32 	%f130, %f129, 0fBFC90FDA, %f28;
	fma.rn.f32 	%f131, %f129, 0fB3A22168, %f130;
	fma.rn.f32 	%f194, %f129, 0fA7C234C5, %f131;
	abs.f32 	%f30, %f28;
	setp.ltu.f32 	%p34, %f30, 0f47CE4780;
	mov.u32 	%r265, %r269;
	mov.f32 	%f193, %f194;
	@%p34 bra 	$L__BB0_48;
	setp.neu.f32 	%p35, %f30, 0f7F800000;
	@%p35 bra 	$L__BB0_43;
	mov.f32 	%f134, 0f00000000;
	mul.rn.f32 	%f193, %f28, %f134;
	mov.b32 	%r265, 0;
	bra.uni 	$L__BB0_48;
$L__BB0_43:
	mov.b32 	%r64, %f28;
	shl.b32 	%r203, %r64, 8;
	or.b32  	%r65, %r203, -2147483648;
	mov.b64 	%rd117, 0;
	mov.b32 	%r262, 0;
	mov.u64 	%rd115, __cudart_i2opi_f;
	mov.u64 	%rd116, %rd1;
$L__BB0_44:
	.pragma "nounroll";
	ld.global.nc.u32 	%r204, [%rd115];
	mad.wide.u32 	%rd86, %r204, %r65, %rd117;
	shr.u64 	%rd117, %rd86, 32;
	st.local.u32 	[%rd116], %rd86;
	add.s32 	%r262, %r262, 1;
	add.s64 	%rd116, %rd116, 4;
	add.s64 	%rd115, %rd115, 4;
	setp.ne.s32 	%p36, %r262, 6;
	@%p36 bra 	$L__BB0_44;
	shr.u32 	%r205, %r64, 23;
	st.local.u32 	[%rd1+24], %rd117;
	and.b32  	%r68, %r205, 31;
	and.b32  	%r206, %r205, 224;
	add.s32 	%r207, %r206, -128;
	shr.u32 	%r208, %r207, 5;
	mul.wide.u32 	%rd87, %r208, 4;
	sub.s64 	%rd36, %rd1, %rd87;
	ld.local.u32 	%r263, [%rd36+24];
	ld.local.u32 	%r264, [%rd36+20];
	setp.eq.s32 	%p37, %r68, 0;
	@%p37 bra 	$L__BB0_47;
	shf.l.wrap.b32 	%r263, %r264, %r263, %r68;
	ld.local.u32 	%r209, [%rd36+16];
	shf.l.wrap.b32 	%r264, %r209, %r264, %r68;
$L__BB0_47:
	shr.u32 	%r210, %r263, 30;
	shf.l.wrap.b32 	%r211, %r264, %r263, 2;
	shl.b32 	%r212, %r264, 2;
	shr.s32 	%r213, %r211, 31;
	sub.s32 	%r265, %r213, %r210;
	xor.b32  	%r214, %r213, %r211;
	xor.b32  	%r215, %r213, %r212;
	cvt.u64.u32 	%rd88, %r214;
	shl.b64 	%rd89, %rd88, 32;
	cvt.u64.u32 	%rd90, %r215;
	or.b64  	%rd91, %rd89, %rd90;
	cvt.rn.f64.s64 	%fd18, %rd91;
	mul.f64 	%fd19, %fd18, 0d3BF921FB54442D19;
	cvt.rn.f32.f64 	%f132, %fd19;
	neg.f32 	%f133, %f132;
	setp.lt.s32 	%p38, %r211, 0;
	selp.f32 	%f193, %f132, %f133, %p38;
$L__BB0_48:
	setp.ltu.f32 	%p39, %f30, 0f47CE4780;
	add.s32 	%r217, %r265, 1;
	mul.rn.f32 	%f135, %f193, %f193;
	and.b32  	%r218, %r265, 1;
	setp.eq.b32 	%p40, %r218, 1;
	selp.f32 	%f136, %f193, 0f3F800000, %p40;
	fma.rn.f32 	%f137, %f135, %f136, 0f00000000;
	fma.rn.f32 	%f138, %f135, 0f37CBAC00, 0fBAB607ED;
	selp.f32 	%f139, 0fB94D4153, %f138, %p40;
	selp.f32 	%f140, 0f3C0885E4, 0f3D2AAABB, %p40;
	fma.rn.f32 	%f141, %f139, %f135, %f140;
	selp.f32 	%f142, 0fBE2AAAA8, 0fBEFFFFFF, %p40;
	fma.rn.f32 	%f143, %f141, %f135, %f142;
	fma.rn.f32 	%f144, %f143, %f137, %f136;
	and.b32  	%r219, %r217, 2;
	setp.eq.s32 	%p41, %r219, 0;
	mov.f32 	%f145, 0f00000000;
	sub.f32 	%f146, %f145, %f144;
	selp.f32 	%f34, %f144, %f146, %p41;
	@%p39 bra 	$L__BB0_56;
	setp.neu.f32 	%p42, %f30, 0f7F800000;
	@%p42 bra 	$L__BB0_51;
	mov.f32 	%f149, 0f00000000;
	mul.rn.f32 	%f194, %f28, %f149;
	mov.b32 	%r269, 0;
	bra.uni 	$L__BB0_56;
$L__BB0_51:
	mov.b32 	%r77, %f28;
	shl.b32 	%r221, %r77, 8;
	or.b32  	%r78, %r221, -2147483648;
	mov.b64 	%rd120, 0;
	mov.b32 	%r266, 0;
	mov.u64 	%rd118, __cudart_i2opi_f;
	mov.u64 	%rd119, %rd1;
$L__BB0_52:
	.pragma "nounroll";
	ld.global.nc.u32 	%r222, [%rd118];
	mad.wide.u32 	%rd94, %r222, %r78, %rd120;
	shr.u64 	%rd120, %rd94, 32;
	st.local.u32 	[%rd119], %rd94;
	add.s32 	%r266, %r266, 1;
	add.s64 	%rd119, %rd119, 4;
	add.s64 	%rd118, %rd118, 4;
	setp.ne.s32 	%p43, %r266, 6;
	@%p43 bra 	$L__BB0_52;
	shr.u32 	%r223, %r77, 23;
	st.local.u32 	[%rd1+24], %rd120;
	and.b32  	%r81, %r223, 31;
	and.b32  	%r224, %r223, 224;
	add.s32 	%r225, %r224, -128;
	shr.u32 	%r226, %r225, 5;
	mul.wide.u32 	%rd95, %r226, 4;
	sub.s64 	%rd43, %rd1, %rd95;
	ld.local.u32 	%r267, [%rd43+24];
	ld.local.u32 	%r268, [%rd43+20];
	setp.eq.s32 	%p44, %r81, 0;
	@%p44 bra 	$L__BB0_55;
	shf.l.wrap.b32 	%r267, %r268, %r267, %r81;
	ld.local.u32 	%r227, [%rd43+16];
	shf.l.wrap.b32 	%r268, %r227, %r268, %r81;
$L__BB0_55:
	shr.u32 	%r228, %r267, 30;
	shf.l.wrap.b32 	%r229, %r268, %r267, 2;
	shl.b32 	%r230, %r268, 2;
	shr.s32 	%r231, %r229, 31;
	sub.s32 	%r269, %r231, %r228;
	xor.b32  	%r232, %r231, %r229;
	xor.b32  	%r233, %r231, %r230;
	cvt.u64.u32 	%rd96, %r232;
	shl.b64 	%rd97, %rd96, 32;
	cvt.u64.u32 	%rd98, %r233;
	or.b64  	%rd99, %rd97, %rd98;
	cvt.rn.f64.s64 	%fd20, %rd99;
	mul.f64 	%fd21, %fd20, 0d3BF921FB54442D19;
	cvt.rn.f32.f64 	%f147, %fd21;
	neg.f32 	%f148, %f147;
	setp.lt.s32 	%p45, %r229, 0;
	selp.f32 	%f194, %f147, %f148, %p45;
$L__BB0_56:
	mul.rn.f32 	%f150, %f194, %f194;
	and.b32  	%r235, %r269, 1;
	setp.eq.b32 	%p46, %r235, 1;
	selp.f32 	%f151, 0f3F800000, %f194, %p46;
	fma.rn.f32 	%f152, %f150, %f151, 0f00000000;
	fma.rn.f32 	%f153, %f150, 0f37CBAC00, 0fBAB607ED;
	selp.f32 	%f154, %f153, 0fB94D4153, %p46;
	selp.f32 	%f155, 0f3D2AAABB, 0f3C0885E4, %p46;
	fma.rn.f32 	%f156, %f154, %f150, %f155;
	selp.f32 	%f157, 0fBEFFFFFF, 0fBE2AAAA8, %p46;
	fma.rn.f32 	%f158, %f156, %f150, %f157;
	fma.rn.f32 	%f159, %f158, %f152, %f151;
	and.b32  	%r236, %r269, 2;
	setp.eq.s32 	%p47, %r236, 0;
	mov.f32 	%f160, 0f00000000;
	sub.f32 	%f161, %f160, %f159;
	selp.f32 	%f162, %f159, %f161, %p47;
	mul.f32 	%f163, %f27, %f34;
	mul.f32 	%f164, %f26, %f162;
	sub.f32 	%f165, %f163, %f164;
	mul.f32 	%f166, %f27, %f162;
	fma.rn.f32 	%f167, %f26, %f34, %f166;
	add.f32 	%f168, %f25, %f165;
	add.f32 	%f169, %f24, %f167;
	st.shared.v2.f32 	[%r62], {%f168, %f169};
	sub.f32 	%f170, %f25, %f165;
	sub.f32 	%f171, %f24, %f167;
	st.shared.v2.f32 	[%r62+32], {%f170, %f171};
$L__BB0_57:
	setp.gt.u32 	%p48, %r3, 7;
	bar.sync 	0;
	@%p48 bra 	$L__BB0_59;
	shl.b32 	%r237, %r3, 3;
	add.s32 	%r238, %r6, %r237;
	ld.shared.v2.f32 	{%f172, %f173}, [%r238];
	ld.shared.v2.f32 	{%f174, %f175}, [%r238+64];
	shl.b32 	%r239, %r3, 2;
	mov.u32 	%r240, _ZZN8CudaCalc17fft16_wmma_kernelEPK6float2PS0_iE11twiddle_cos;
	add.s32 	%r241, %r240, %r239;
	ld.shared.f32 	%f176, [%r241];
	mov.u32 	%r242, _ZZN8CudaCalc17fft16_wmma_kernelEPK6float2PS0_iE11twiddle_sin;
	add.s32 	%r243, %r242, %r239;
	ld.shared.f32 	%f177, [%r243];
	mul.f32 	%f178, %f174, %f176;
	mul.f32 	%f179, %f175, %f177;
	sub.f32 	%f180, %f178, %f179;
	mul.f32 	%f181, %f174, %f177;
	fma.rn.f32 	%f182, %f175, %f176, %f181;
	add.f32 	%f183, %f172, %f180;
	add.f32 	%f184, %f173, %f182;
	st.shared.v2.f32 	[%r238], {%f183, %f184};
	sub.f32 	%f185, %f172, %f180;
	sub.f32 	%f186, %f173, %f182;
	st.shared.v2.f32 	[%r238+64], {%f185, %f186};
$L__BB0_59:
	bar.sync 	0;
	shl.b32 	%r244, %r3, 3;
	add.s32 	%r245, %r6, %r244;
	ld.shared.v2.f32 	{%f187, %f188}, [%r245];
	cvta.to.global.u64 	%rd100, %rd45;
	add.s64 	%rd102, %rd100, %rd50;
	st.global.v2.f32 	[%rd102], {%f187, %f188};
$L__BB0_60:
	ret;

}


// ===== COMPILED SASS (sm_100) =====

	.target	sm_100

	.elftype	@"ET_EXEC"


//--------------------- .note.nv.tkinfo           --------------------------
	.section	.note.nv.tkinfo,"",@"SHT_NOTE"
	.sectionflags	@"SHF_NOTE_NV_TKINFO"
	.tkinfo
        /*0018*/ 	.word	0x00000002
        /*0030*/ 	.string	""
        /*0030*/ 	.string	"ptxas"
        /*0030*/ 	.string	"Cuda compilation tools, release 13.0, V13.0.88"
        /*0030*/ 	.string	"Build cuda_13.0.r13.0/compiler.36424714_0"
        /*0030*/ 	.string	"-arch sm_100 -m 64 "



//--------------------- .note.nv.cuinfo           --------------------------
	.section	.note.nv.cuinfo,"",@"SHT_NOTE"
	.sectionflags	@"SHF_NOTE_NV_CUINFO"
        /*0018*/ 	.short	0x0002
        /*001a*/ 	.short	0x0064
        /*001c*/ 	.short	0x0082
	.zero		2


//--------------------- .nv.info                  --------------------------
	.section	.nv.info,"",@"SHT_CUDA_INFO"
	.align	4


	//----- nvinfo : EIATTR_REGCOUNT
	.align		4
        /*0000*/ 	.byte	0x04, 0x2f
        /*0002*/ 	.short	(.L_2 - .L_1)
	.align		4
.L_1:
        /*0004*/ 	.word	index@(_ZN8CudaCalc17fft16_wmma_kernelEPK6float2PS0_i)
        /*0008*/ 	.word	0x0000001c


	//----- nvinfo : EIATTR_FRAME_SIZE
	.align		4
.L_2:
        /*000c*/ 	.byte	0x04, 0x11
        /*000e*/ 	.short	(.L_4 - .L_3)
	.align		4
.L_3:
        /*0010*/ 	.word	index@(_ZN8CudaCalc17fft16_wmma_kernelEPK6float2PS0_i)
        /*0014*/ 	.word	0x00000040


	//----- nvinfo : EIATTR_MIN_STACK_SIZE
	.align		4
.L_4:
        /*0018*/ 	.byte	0x04, 0x12
        /*001a*/ 	.short	(.L_6 - .L_5)
	.align		4
.L_5:
        /*001c*/ 	.word	index@(_ZN8CudaCalc17fft16_wmma_kernelEPK6float2PS0_i)
        /*0020*/ 	.word	0x00000040
.L_6:


//--------------------- .nv.compat                --------------------------
	.section	.nv.compat,"",@"SHT_CUDA_COMPAT_INFO"
	.align	4
        /*0000*/ 	.byte	0x02, 0x09, 0x00, 0x00, 0x02, 0x02, 0x01, 0x00, 0x02, 0x05, 0x05, 0x00, 0x03, 0x07, 0x01, 0x01
        /*0010*/ 	.byte	0x02, 0x03, 0x00, 0x00, 0x02, 0x06, 0x01, 0x00, 0x04, 0x0b, 0x08, 0x00, 0x01, 0x00, 0x00, 0x00
        /*0020*/ 	.byte	0x00, 0x00, 0x00, 0x00


//--------------------- .nv.info._ZN8CudaCalc17fft16_wmma_kernelEPK6float2PS0_i --------------------------
	.section	.nv.info._ZN8CudaCalc17fft16_wmma_kernelEPK6float2PS0_i,"",@"SHT_CUDA_INFO"
	.sectionflags	@""
	.align	4


	//----- nvinfo : EIATTR_CUDA_API_VERSION
	.align		4
        /*0000*/ 	.byte	0x04, 0x37
        /*0002*/ 	.short	(.L_8 - .L_7)
.L_7:
        /*0004*/ 	.word	0x00000082


	//----- nvinfo : EIATTR_KPARAM_INFO
	.align		4
.L_8:
        /*0008*/ 	.byte	0x04, 0x17
        /*000a*/ 	.short	(.L_10 - .L_9)
.L_9:
        /*000c*/ 	.word	0x00000000
        /*0010*/ 	.short	0x0002
        /*0012*/ 	.short	0x0010
        /*0014*/ 	.byte	0x00, 0xf0, 0x11, 0x00


	//----- nvinfo : EIATTR_KPARAM_INFO
	.align		4
.L_10:
        /*0018*/ 	.byte	0x04, 0x17
        /*001a*/ 	.short	(.L_12 - .L_11)
.L_11:
        /*001c*/ 	.word	0x00000000
        /*0020*/ 	.short	0x0001
        /*0022*/ 	.short	0x0008
        /*0024*/ 	.byte	0x00, 0xf5, 0x21, 0x00


	//----- nvinfo : EIATTR_KPARAM_INFO
	.align		4
.L_12:
        /*0028*/ 	.byte	0x04, 0x17
        /*002a*/ 	.short	(.L_14 - .L_13)
.L_13:
        /*002c*/ 	.word	0x00000000
        /*0030*/ 	.short	0x0000
        /*0032*/ 	.short	0x0000
        /*0034*/ 	.byte	0x00, 0xf5, 0x21, 0x00


	//----- nvinfo : EIATTR_SPARSE_MMA_MASK
	.align		4
.L_14:
        /*0038*/ 	.byte	0x03, 0x50
        /*003a*/ 	.short	0x0000


	//----- nvinfo : EIATTR_MAXREG_COUNT
	.align		4
        /*003c*/ 	.byte	0x03, 0x1b
        /*003e*/ 	.short	0x00ff


	//----- nvinfo : EIATTR_NUM_BARRIERS
	.align		4
        /*0040*/ 	.byte	0x02, 0x4c
        /*0042*/ 	.byte	0x01
	.zero		1


	//----- nvinfo : EIATTR_MERCURY_ISA_VERSION
	.align		4
        /*0044*/ 	.byte	0x03, 0x5f
        /*0046*/ 	.short	0x0101


	//----- nvinfo : EIATTR_VRC_CTA_INIT_COUNT
	.align		4
        /*0048*/ 	.byte	0x02, 0x4a
	.zero		1
	.zero		1


	//----- nvinfo : EIATTR_EXIT_INSTR_OFFSETS
	.align		4
        /*004c*/ 	.byte	0x04, 0x1c
        /*004e*/ 	.short	(.L_16 - .L_15)


	//   ....[0]....
.L_15:
        /*0050*/ 	.word	0x00000080


	//   ....[1]....
        /*0054*/ 	.word	0x00002620


	//----- nvinfo : EIATTR_CRS_STACK_SIZE
	.align		4
.L_16:
        /*0058*/ 	.byte	0x04, 0x1e
        /*005a*/ 	.short	(.L_18 - .L_17)
.L_17:
        /*005c*/ 	.word	0x00000000


	//----- nvinfo : EIATTR_CBANK_PARAM_SIZE
	.align		4
.L_18:
        /*0060*/ 	.byte	0x03, 0x19
        /*0062*/ 	.short	0x0014


	//----- nvinfo : EIATTR_PARAM_CBANK
	.align		4
        /*0064*/ 	.byte	0x04, 0x0a
        /*0066*/ 	.short	(.L_20 - .L_19)
	.align		4
.L_19:
        /*0068*/ 	.word	index@(.nv.constant0._ZN8CudaCalc17fft16_wmma_kernelEPK6float2PS0_i)
        /*006c*/ 	.short	0x0380
        /*006e*/ 	.short	0x0014


	//----- nvinfo : EIATTR_SW_WAR
	.align		4
.L_20:
        /*0070*/ 	.byte	0x04, 0x36
        /*0072*/ 	.short	(.L_22 - .L_21)
.L_21:
        /*0074*/ 	.word	0x00000008
.L_22:


//--------------------- .nv.callgraph             --------------------------
	.section	.nv.callgraph,"",@"SHT_CUDA_CALLGRAPH"
	.align	4
	.sectionentsize	8
	.align		4
        /*0000*/ 	.word	0x00000000
	.align		4
        /*0004*/ 	.word	0xffffffff
	.align		4
        /*0008*/ 	.word	0x00000000
	.align		4
        /*000c*/ 	.word	0xfffffffe
	.align		4
        /*0010*/ 	.word	0x00000000
	.align		4
        /*0014*/ 	.word	0xfffffffd
	.align		4
        /*0018*/ 	.word	0x00000000
	.align		4
        /*001c*/ 	.word	0xfffffffc


//--------------------- .nv.constant4             --------------------------
	.section	.nv.constant4,"a",@progbits
	.align	8
	.align		8
.nv.constant4:
        /*0000*/ 	.dword	__cudart_i2opi_f


//--------------------- .text._ZN8CudaCalc17fft16_wmma_kernelEPK6float2PS0_i --------------------------
	.section	.text._ZN8CudaCalc17fft16_wmma_kernelEPK6float2PS0_i,"ax",@progbits
	.align	128
        .global         _ZN8CudaCalc17fft16_wmma_kernelEPK6float2PS0_i
        .type           _ZN8CudaCalc17fft16_wmma_kernelEPK6float2PS0_i,@function
        .size           _ZN8CudaCalc17fft16_wmma_kernelEPK6float2PS0_i,(.L_x_27 - _ZN8CudaCalc17fft16_wmma_kernelEPK6float2PS0_i)
        .other          _ZN8CudaCalc17fft16_wmma_kernelEPK6float2PS0_i,@"STO_CUDA_ENTRY STV_DEFAULT"
_ZN8CudaCalc17fft16_wmma_kernelEPK6float2PS0_i:
.text._ZN8CudaCalc17fft16_wmma_kernelEPK6float2PS0_i:
[----:B------:R-:W0:Y:S01]  /*0000*/  LDC R1, c[0x0][0x37c] ;  /* 0x0000df00ff017b82 */ /* 0x000e220000000800 */
[----:B------:R-:W1:Y:S01]  /*0010*/  S2R R16, SR_TID.X ;  /* 0x0000000000107919 */ /* 0x000e620000002100 */
[----:B------:R-:W2:Y:S01]  /*0020*/  LDCU UR4, c[0x0][0x390] ;  /* 0x00007200ff0477ac */ /* 0x000ea20008000800 */
[----:B0-----:R-:W-:Y:S01]  /*0030*/  VIADD R1, R1, 0xffffffc0 ;  /* 0xffffffc001017836 */ /* 0x001fe20000000000 */
[----:B------:R-:W0:Y:S01]  /*0040*/  S2R R17, SR_CTAID.X ;  /* 0x0000000000117919 */ /* 0x000e220000002500 */
[----:B-1----:R-:W-:-:S05]  /*0050*/  SHF.R.U32.HI R24, RZ, 0x4, R16 ;  /* 0x00000004ff187819 */ /* 0x002fca0000011610 */
[----:B0-----:R-:W-:-:S05]  /*0060*/  IMAD R17, R17, 0x8, R24 ;  /* 0x0000000811117824 */ /* 0x001fca00078e0218 */
[----:B--2---:R-:W-:-:S13]  /*0070*/  ISETP.GE.AND P0, PT, R17, UR4, PT ;  /* 0x0000000411007c0c */ /* 0x004fda000bf06270 */
[----:B------:R-:W-:Y:S05]  /*0080*/  @P0 EXIT ;  /* 0x000000000000094d */ /* 0x000fea0003800000 */
[----:B------:R-:W0:Y:S01]  /*0090*/  LDC.64 R18, c[0x0][0x380] ;  /* 0x0000e000ff127b82 */ /* 0x000e220000000a00 */
[----:B------:R-:W-:Y:S01]  /*00a0*/  HFMA2 R7, -RZ, RZ, 0, 7.152557373046875e-07 ;  /* 0x0000000cff077431 */ /* 0x000fe200000001ff */
[----:B------:R-:W1:Y:S01]  /*00b0*/  LDCU.64 UR6, c[0x0][0x358] ;  /* 0x00006b00ff0677ac */ /* 0x000e620008000a00 */
[----:B------:R-:W-:Y:S01]  /*00c0*/  IMAD.MOV.U32 R5, RZ, RZ, 0x8 ;  /* 0x00000008ff057424 */ /* 0x000fe200078e00ff */
[----:B------:R-:W-:Y:S01]  /*00d0*/  LOP3.LUT R0, R16, 0xf, RZ, 0xc0, !PT ;  /* 0x0000000f10007812 */ /* 0x000fe200078ec0ff */
[----:B------:R-:W-:Y:S02]  /*00e0*/  IMAD.MOV.U32 R6, RZ, RZ, 0x4 ;  /* 0x00000004ff067424 */ /* 0x000fe400078e00ff */
[----:B------:R-:W-:Y:S02]  /*00f0*/  HFMA2 R15, -RZ, RZ, 0, 7.74860382080078125e-07 ;  /* 0x0000000dff0f7431 */ /* 0x000fe400000001ff */
[----:B------:R-:W-:Y:S01]  /*0100*/  IMAD.MOV.U32 R4, RZ, RZ, RZ ;  /* 0x000000ffff047224 */ /* 0x000fe200078e00ff */
[----:B------:R-:W-:Y:S01]  /*0110*/  MOV R10, 0x6 ;  /* 0x00000006000a7802 */ /* 0x000fe20000000f00 */
[----:B------:R-:W-:-:S02]  /*0120*/  IMAD.MOV.U32 R3, RZ, RZ, R1 ;  /* 0x000000ffff037224 */ /* 0x000fc400078e0001 */
[----:B------:R-:W-:Y:S01]  /*0130*/  IMAD.MOV.U32 R8, RZ, RZ, 0x2 ;  /* 0x00000002ff087424 */ /* 0x000fe200078e00ff */
[----:B------:R2:W-:Y:S01]  /*0140*/  STL.128 [R1], R4 ;  /* 0x0000000401007387 */ /* 0x0005e20000100c00 */
[----:B------:R-:W-:Y:S02]  /*0150*/  IMAD.MOV.U32 R9, RZ, RZ, 0xa ;  /* 0x0000000aff097424 */ /* 0x000fe400078e00ff */
[----:B------:R-:W-:Y:S02]  /*0160*/  IMAD.MOV.U32 R11, RZ, RZ, 0xe ;  /* 0x0000000eff0b7424 */ /* 0x000fe400078e00ff */
[----:B------:R-:W-:Y:S02]  /*0170*/  IMAD.MOV.U32 R12, RZ, RZ, 0x1 ;  /* 0x00000001ff0c7424 */ /* 0x000fe400078e00ff */
[----:B------:R-:W-:Y:S01]  /*0180*/  IMAD.MOV.U32 R13, RZ, RZ, 0x9 ;  /* 0x00000009ff0d7424 */ /* 0x000fe200078e00ff */
[----:B------:R3:W-:Y:S01]  /*0190*/  STL.128 [R1+0x10], R8 ;  /* 0x0000100801007387 */ /* 0x0007e20000100c00 */
[----:B------:R-:W-:-:S02]  /*01a0*/  IMAD.MOV.U32 R14, RZ, RZ, 0x5 ;  /* 0x00000005ff0e7424 */ /* 0x000fc400078e00ff */
[----:B------:R-:W-:Y:S02]  /*01b0*/  IMAD.MOV.U32 R20, RZ, RZ, 0x3 ;  /* 0x00000003ff147424 */ /* 0x000fe400078e00ff */
[----:B------:R-:W-:Y:S01]  /*01c0*/  IMAD.MOV.U32 R21, RZ, RZ, 0xb ;  /* 0x0000000bff157424 */ /* 0x000fe200078e00ff */
[----:B------:R3:W-:Y:S01]  /*01d0*/  STL.128 [R1+0x20], R12 ;  /* 0x0000200c01007387 */ /* 0x0007e20000100c00 */
[----:B------:R-:W-:Y:S01]  /*01e0*/  IMAD.MOV.U32 R22, RZ, RZ, 0x7 ;  /* 0x00000007ff167424 */ /* 0x000fe200078e00ff */
[----:B--2---:R-:W-:Y:S01]  /*01f0*/  LEA R7, R0, R3, 0x2 ;  /* 0x0000000300077211 */ /* 0x004fe200078e10ff */
[----:B------:R-:W-:Y:S02]  /*0200*/  IMAD.MOV.U32 R23, RZ, RZ, 0xf ;  /* 0x0000000fff177424 */ /* 0x000fe400078e00ff */
[----:B------:R-:W-:-:S03]  /*0210*/  IMAD R4, R17, 0x10, R0 ;  /* 0x0000001011047824 */ /* 0x000fc600078e0200 */
[----:B------:R3:W-:Y:S01]  /*0220*/  STL.128 [R1+0x30], R20 ;  /* 0x0000301401007387 */ /* 0x0007e20000100c00 */
[----:B0-----:R-:W-:-:S03]  /*0230*/  IMAD.WIDE R18, R4, 0x8, R18 ;  /* 0x0000000804127825 */ /* 0x001fc600078e0212 */
[----:B------:R-:W2:Y:S04]  /*0240*/  LDL R6, [R7] ;  /* 0x0000000007067983 */ /* 0x000ea80000100800 */
[----:B-1----:R-:W4:Y:S01]  /*0250*/  LDG.E.64.CONSTANT R18, desc[UR6][R18.64] ;  /* 0x0000000612127981 */ /* 0x002f22000c1e9b00 */
[----:B------:R-:W-:Y:S01]  /*0260*/  MOV R3, 0x400 ;  /* 0x0000040000037802 */ /* 0x000fe20000000f00 */
[----:B------:R-:W-:Y:S01]  /*0270*/  BSSY.RECONVERGENT B0, `(.L_x_0) ;  /* 0x00000ae000007945 */ /* 0x000fe20003800200 */
[----:B------:R-:W-:Y:S01]  /*0280*/  ISETP.GT.U32.AND P0, PT, R16, 0x7, PT ;  /* 0x000000071000780c */ /* 0x000fe20003f04070 */
[----:B------:R-:W0:Y:S02]  /*0290*/  S2R R2, SR_CgaCtaId ;  /* 0x0000000000027919 */ /* 0x000e240000008800 */
[----:B0-----:R-:W-:-:S05]  /*02a0*/  LEA R5, R2, R3, 0x18 ;  /* 0x0000000302057211 */ /* 0x001fca00078ec0ff */
[----:B------:R-:W-:-:S04]  /*02b0*/  IMAD R5, R24, 0x90, R5 ;  /* 0x0000009018057824 */ /* 0x000fc800078e0205 */
[----:B--2---:R-:W-:-:S05]  /*02c0*/  IMAD R6, R6, 0x8, R5 ;  /* 0x0000000806067824 */ /* 0x004fca00078e0205 */
[----:B----4-:R3:W-:Y:S01]  /*02d0*/  STS.64 [R6], R18 ;  /* 0x0000001206007388 */ /* 0x0107e20000000a00 */
[----:B------:R-:W-:Y:S06]  /*02e0*/  BAR.SYNC.DEFER_BLOCKING 0x0 ;  /* 0x0000000000007b1d */ /* 0x000fec0000010000 */
[----:B------:R-:W-:Y:S05]  /*02f0*/  @P0 BRA `(.L_x_1) ;  /* 0x0000000800940947 */ /* 0x000fea0003800000 */
[----:B---3--:R-:W0:Y:S01]  /*0300*/  I2F.F64.U32 R6, R16 ;  /* 0x0000001000067312 */ /* 0x008e220000201800 */
[----:B------:R-:W-:Y:S01]  /*0310*/  UMOV UR4, 0x54442d18 ;  /* 0x54442d1800047882 */ /* 0x000fe20000000000 */
[----:B------:R-:W-:Y:S01]  /*0320*/  UMOV UR5, 0x400921fb ;  /* 0x400921fb00057882 */ /* 0x000fe20000000000 */
[----:B------:R-:W-:Y:S01]  /*0330*/  BSSY.RECONVERGENT B1, `(.L_x_2) ;  /* 0x0000041000017945 */ /* 0x000fe20003800200 */
[----:B0-----:R-:W-:-:S08]  /*0340*/  DMUL R6, R6, -UR4 ;  /* 0x8000000406067c28 */ /* 0x001fd00008000000 */
[----:B------:R-:W-:-:S06]  /*0350*/  DMUL R6, R6, 0.125 ;  /* 0x3fc0000006067828 */ /* 0x000fcc0000000000 */
[----:B------:R-:W0:Y:S02]  /*0360*/  F2F.F32.F64 R11, R6 ;  /* 0x00000006000b7310 */ /* 0x000e240000301000 */
[C---:B0-----:R-:W-:Y:S01]  /*0370*/  FMUL R8, R11.reuse, 0.63661974668502807617 ;  /* 0x3f22f9830b087820 */ /* 0x041fe20000400000 */
[----:B------:R-:W-:-:S05]  /*0380*/  FSETP.GE.AND P0, PT, |R11|, 105615, PT ;  /* 0x47ce47800b00780b */ /* 0x000fca0003f06200 */
[----:B------:R-:W0:Y:S02]  /*0390*/  F2I.NTZ R8, R8 ;  /* 0x0000000800087305 */ /* 0x000e240000203100 */
[----:B0-----:R-:W-:Y:S01]  /*03a0*/  I2FP.F32.S32 R14, R8 ;  /* 0x00000008000e7245 */ /* 0x001fe20000201400 */
[----:B------:R-:W-:-:S04]  /*03b0*/  IMAD.MOV.U32 R15, RZ, RZ, R8 ;  /* 0x000000ffff0f7224 */ /* 0x000fc800078e0008 */
[----:B------:R-:W-:-:S04]  /*03c0*/  FFMA R9, R14, -1.5707962512969970703, R11 ;  /* 0xbfc90fda0e097823 */ /* 0x000fc8000000000b */
[----:B------:R-:W-:-:S04]  /*03d0*/  FFMA R9, R14, -7.5497894158615963534e-08, R9 ;  /* 0xb3a221680e097823 */ /* 0x000fc80000000009 */
[----:B------:R-:W-:-:S04]  /*03e0*/  FFMA R14, R14, -5.3903029534742383927e-15, R9 ;  /* 0xa7c234c50e0e7823 */ /* 0x000fc80000000009 */
[----:B------:R-:W-:Y:S01]  /*03f0*/  IMAD.MOV.U32 R9, RZ, RZ, R14 ;  /* 0x000000ffff097224 */ /* 0x000fe200078e000e */
[----:B------:R-:W-:Y:S06]  /*0400*/  @!P0 BRA `(.L_x_3) ;  /* 0x0000000000cc8947 */ /* 0x000fec0003800000 */
[----:B------:R-:W-:-:S13]  /*0410*/  FSETP.NEU.AND P1, PT, |R11|, +INF , PT ;  /* 0x7f8000000b00780b */ /* 0x000fda0003f2d200 */
[----:B------:R-:W-:Y:S01]  /*0420*/  @!P1 FMUL R9, RZ, R11 ;  /* 0x0000000bff099220 */ /* 0x000fe20000400000 */
[----:B------:R-:W-:Y:S01]  /*0430*/  @!P1 MOV R8, RZ ;  /* 0x000000ff00089202 */ /* 0x000fe20000000f00 */
[----:B------:R-:W-:Y:S06]  /*0440*/  @!P1 BRA `(.L_x_3) ;  /* 0x0000000000bc9947 */ /* 0x000fec0003800000 */
[----:B------:R-:W-:Y:S01]  /*0450*/  IMAD.SHL.U32 R7, R11, 0x100, RZ ;  /* 0x000001000b077824 */ /* 0x000fe200078e00ff */
[----:B------:R-:W0:Y:S01]  /*0460*/  LDCU.64 UR8, c[0x4][URZ] ;  /* 0x01000000ff0877ac */ /* 0x000e220008000a00 */
[----:B------:R-:W-:Y:S02]  /*0470*/  IMAD.MOV.U32 R10, RZ, RZ, RZ ;  /* 0x000000ffff0a7224 */ /* 0x000fe400078e00ff */
[----:B------:R-:W-:Y:S01]  /*0480*/  IMAD.MOV.U32 R6, RZ, RZ, R1 ;  /* 0x000000ffff067224 */ /* 0x000fe200078e0001 */
[----:B------:R-:W-:Y:S01]  /*0490*/  LOP3.LUT R7, R7, 0x80000000, RZ, 0xfc, !PT ;  /* 0x8000000007077812 */ /* 0x000fe200078efcff */
[----:B------:R-:W-:Y:S01]  /*04a0*/  UMOV UR5, URZ ;  /* 0x000000ff00057c82 */ /* 0x000fe20008000000 */
[----:B------:R-:W-:-:S05]  /*04b0*/  UMOV UR4, URZ ;  /* 0x000000ff00047c82 */ /* 0x000fca0008000000 */
.L_x_4:
[----:B0-----:R-:W-:Y:S01]  /*04c0*/  IMAD.U32 R12, RZ, RZ, UR8 ;  /* 0x00000008ff0c7e24 */ /* 0x001fe2000f8e00ff */
[----:B------:R-:W-:-:S05]  /*04d0*/  MOV R13, UR9 ;  /* 0x00000009000d7c02 */ /* 0x000fca0008000f00 */
[----:B------:R-:W2:Y:S01]  /*04e0*/  LDG.E.CONSTANT R8, desc[UR6][R12.64] ;  /* 0x000000060c087981 */ /* 0x000ea2000c1e9900 */
[----:B------:R-:W-:Y:S02]  /*04f0*/  UIADD3 UR8, UP0, UPT, UR8, 0x4, URZ ;  /* 0x0000000408087890 */ /* 0x000fe4000ff1e0ff */
[----:B------:R-:W-:Y:S02]  /*0500*/  UIADD3 UR4, UPT, UPT, UR4, 0x1, URZ ;  /* 0x0000000104047890 */ /* 0x000fe4000fffe0ff */
[----:B------:R-:W-:Y:S02]  /*0510*/  UIADD3.X UR9, UPT, UPT, URZ, UR9, URZ, UP0, !UPT ;  /* 0x00000009ff097290 */ /* 0x000fe400087fe4ff */
[----:B------:R-:W-:Y:S01]  /*0520*/  UISETP.NE.AND UP0, UPT, UR4, 0x6, UPT ;  /* 0x000000060400788c */ /* 0x000fe2000bf05270 */
[----:B--2---:R-:W-:-:S03]  /*0530*/  IMAD.WIDE.U32 R8, R8, R7, RZ ;  /* 0x0000000708087225 */ /* 0x004fc600078e00ff */
[----:B------:R-:W-:-:S04]  /*0540*/  IADD3 R17, P1, PT, R8, R10, RZ ;  /* 0x0000000a08117210 */ /* 0x000fc80007f3e0ff */
[----:B------:R-:W-:Y:S01]  /*0550*/  IADD3.X R10, PT, PT, R9, UR5, RZ, P1, !PT ;  /* 0x00000005090a7c10 */ /* 0x000fe20008ffe4ff */
[----:B------:R0:W-:Y:S02]  /*0560*/  STL [R6], R17 ;  /* 0x0000001106007387 */ /* 0x0001e40000100800 */
[----:B0-----:R-:W-:Y:S01]  /*0570*/  VIADD R6, R6, 0x4 ;  /* 0x0000000406067836 */ /* 0x001fe20000000000 */
[----:B------:R-:W-:Y:S06]  /*0580*/  BRA.U UP0, `(.L_x_4) ;  /* 0xfffffffd00cc7547 */ /* 0x000fec000b83ffff */
[----:B------:R-:W-:Y:S01]  /*0590*/  SHF.R.U32.HI R12, RZ, 0x17, R11 ;  /* 0x00000017ff0c7819 */ /* 0x000fe2000001160b */
[----:B------:R0:W-:Y:S03]  /*05a0*/  STL [R1+0x18], R10 ;  /* 0x0000180a01007387 */ /* 0x0001e60000100800 */
[C---:B------:R-:W-:Y:S02]  /*05b0*/  LOP3.LUT R6, R12.reuse, 0xe0, RZ, 0xc0, !PT ;  /* 0x000000e00c067812 */ /* 0x040fe400078ec0ff */
[----:B------:R-:W-:-:S03]  /*05c0*/  LOP3.LUT P1, RZ, R12, 0x1f, RZ, 0xc0, !PT ;  /* 0x0000001f0cff7812 */ /* 0x000fc6000782c0ff */
[----:B------:R-:W-:-:S05]  /*05d0*/  VIADD R6, R6, 0xffffff80 ;  /* 0xffffff8006067836 */ /* 0x000fca0000000000 */
[----:B------:R-:W-:-:S05]  /*05e0*/  SHF.R.U32.HI R6, RZ, 0x5, R6 ;  /* 0x00000005ff067819 */ /* 0x000fca0000011606 */
[----:B------:R-:W-:-:S05]  /*05f0*/  IMAD R17, R6, -0x4, R1 ;  /* 0xfffffffc06117824 */ /* 0x000fca00078e0201 */
[----:B------:R-:W2:Y:S04]  /*0600*/  LDL R7, [R17+0x18] ;  /* 0x0000180011077983 */ /* 0x000ea80000100800 */
[----:B------:R-:W2:Y:S04]  /*0610*/  LDL R8, [R17+0x14] ;  /* 0x0000140011087983 */ /* 0x000ea80000100800 */
[----:B------:R-:W3:Y:S01]  /*0620*/  @P1 LDL R9, [R17+0x10] ;  /* 0x0000100011091983 */ /* 0x000ee20000100800 */
[----:B------:R-:W-:Y:S01]  /*0630*/  LOP3.LUT R6, R12, 0x1f, RZ, 0xc0, !PT ;  /* 0x0000001f0c067812 */ /* 0x000fe200078ec0ff */
[----:B------:R-:W-:Y:S01]  /*0640*/  UMOV UR4, 0x54442d19 ;  /* 0x54442d1900047882 */ /* 0x000fe20000000000 */
[----:B------:R-:W-:-:S02]  /*0650*/  UMOV UR5, 0x3bf921fb ;  /* 0x3bf921fb00057882 */ /* 0x000fc40000000000 */
[-C--:B--2---:R-:W-:Y:S02]  /*0660*/  @P1 SHF.L.W.U32.HI R7, R8, R6.reuse, R7 ;  /* 0x0000000608071219 */ /* 0x084fe40000010e07 */
[----:B---3--:R-:W-:-:S04]  /*0670*/  @P1 SHF.L.W.U32.HI R8, R9, R6, R8 ;  /* 0x0000000609081219 */ /* 0x008fc80000010e08 */
[C---:B------:R-:W-:Y:S01]  /*0680*/  SHF.L.W.U32.HI R6, R8.reuse, 0x2, R7 ;  /* 0x0000000208067819 */ /* 0x040fe20000010e07 */
[----:B------:R-:W-:-:S03]  /*0690*/  IMAD.SHL.U32 R8, R8, 0x4, RZ ;  /* 0x0000000408087824 */ /* 0x000fc600078e00ff */
[----:B------:R-:W-:Y:S02]  /*06a0*/  SHF.R.S32.HI R9, RZ, 0x1f, R6 ;  /* 0x0000001fff097819 */ /* 0x000fe40000011406 */
[----:B------:R-:W-:Y:S02]  /*06b0*/  ISETP.GE.AND P1, PT, R6, RZ, PT ;  /* 0x000000ff0600720c */ /* 0x000fe40003f26270 */
[C---:B------:R-:W-:Y:S02]  /*06c0*/  LOP3.LUT R12, R9.reuse, R8, RZ, 0x3c, !PT ;  /* 0x00000008090c7212 */ /* 0x040fe400078e3cff */
[----:B------:R-:W-:Y:S02]  /*06d0*/  LOP3.LUT R13, R9, R6, RZ, 0x3c, !PT ;  /* 0x00000006090d7212 */ /* 0x000fe400078e3cff */
[----:B------:R-:W-:-:S04]  /*06e0*/  SHF.R.U32.HI R8, RZ, 0x1e, R7 ;  /* 0x0000001eff087819 */ /* 0x000fc80000011607 */
[----:B------:R-:W1:Y:S01]  /*06f0*/  I2F.F64.S64 R12, R12 ;  /* 0x0000000c000c7312 */ /* 0x000e620000301c00 */
[----:B------:R-:W-:Y:S01]  /*0700*/  IMAD.IADD R8, R9, 0x1, -R8 ;  /* 0x0000000109087824 */ /* 0x000fe200078e0a08 */
[----:B-1----:R-:W-:-:S10]  /*0710*/  DMUL R18, R12, UR4 ;  /* 0x000000040c127c28 */ /* 0x002fd40008000000 */
[----:B------:R-:W1:Y:S02]  /*0720*/  F2F.F32.F64 R18, R18 ;  /* 0x0000001200127310 */ /* 0x000e640000301000 */
[----:B01----:R-:W-:-:S07]  /*0730*/  FSEL R9, R18, -R18, !P1 ;  /* 0x8000001212097208 */ /* 0x003fce0004800000 */
.L_x_3:
[----:B------:R-:W-:Y:S05]  /*0740*/  BSYNC.RECONVERGENT B1 ;  /* 0x0000000000017941 */ /* 0x000fea0003800200 */
.L_x_2:
[----:B------:R-:W-:Y:S01]  /*0750*/  MOV R17, 0x37cbac00 ;  /* 0x37cbac0000117802 */ /* 0x000fe20000000f00 */
[----:B------:R-:W-:Y:S01]  /*0760*/  FMUL R7, R9, R9 ;  /* 0x0000000909077220 */ /* 0x000fe20000400000 */
[C---:B------:R-:W-:Y:S01]  /*0770*/  LOP3.LUT R10, R8.reuse, 0x1, RZ, 0xc0, !PT ;  /* 0x00000001080a7812 */ /* 0x040fe200078ec0ff */
[----:B------:R-:W-:Y:S01]  /*0780*/  VIADD R12, R8, 0x1 ;  /* 0x00000001080c7836 */ /* 0x000fe20000000000 */
[----:B------:R-:W-:Y:S01]  /*0790*/  BSSY.RECONVERGENT B1, `(.L_x_5) ;  /* 0x0000047000017945 */ /* 0x000fe20003800200 */
[----:B------:R-:W-:Y:S01]  /*07a0*/  FFMA R6, R7, R17, -0.0013887860113754868507 ;  /* 0xbab607ed07067423 */ /* 0x000fe20000000011 */
[----:B------:R-:W-:Y:S01]  /*07b0*/  ISETP.NE.U32.AND P1, PT, R10, 0x1, PT ;  /* 0x000000010a00780c */ /* 0x000fe20003f25070 */
[----:B------:R-:W-:Y:S01]  /*07c0*/  IMAD.MOV.U32 R10, RZ, RZ, 0x3c0885e4 ;  /* 0x3c0885e4ff0a7424 */ /* 0x000fe200078e00ff */
[----:B------:R-:W-:Y:S01]  /*07d0*/  LOP3.LUT P2, RZ, R12, 0x2, RZ, 0xc0, !PT ;  /* 0x000000020cff7812 */ /* 0x000fe2000784c0ff */
[----:B------:R-:W-:Y:S01]  /*07e0*/  IMAD.MOV.U32 R13, RZ, RZ, 0x3e2aaaa8 ;  /* 0x3e2aaaa8ff0d7424 */ /* 0x000fe200078e00ff */
[----:B------:R-:W-:-:S02]  /*07f0*/  FSEL R6, R6, -0.00019574658654164522886, P1 ;  /* 0xb94d415306067808 */ /* 0x000fc40000800000 */
[----:B------:R-:W-:Y:S02]  /*0800*/  FSEL R8, R10, 0.041666727513074874878, !P1 ;  /* 0x3d2aaabb0a087808 */ /* 0x000fe40004800000 */
[----:B------:R-:W-:-:S03]  /*0810*/  FSEL R13, -R13, -0.4999999701976776123, !P1 ;  /* 0xbeffffff0d0d7808 */ /* 0x000fc60004800100 */
[----:B------:R-:W-:Y:S01]  /*0820*/  FFMA R8, R7, R6, R8 ;  /* 0x0000000607087223 */ /* 0x000fe20000000008 */
[----:B------:R-:W-:Y:S01]  /*0830*/  FSEL R6, R9, 1, !P1 ;  /* 0x3f80000009067808 */ /* 0x000fe20004800000 */
[----:B------:R-:W-:Y:S02]  /*0840*/  VIADD R9, R3, 0x480 ;  /* 0x0000048003097836 */ /* 0x000fe40000000000 */
[C---:B------:R-:W-:Y:S02]  /*0850*/  FFMA R8, R7.reuse, R8, R13 ;  /* 0x0000000807087223 */ /* 0x040fe4000000000d */
[----:B------:R-:W-:Y:S01]  /*0860*/  FFMA R7, R7, R6, RZ ;  /* 0x0000000607077223 */ /* 0x000fe200000000ff */
[----:B------:R-:W-:-:S03]  /*0870*/  LEA R9, R2, R9, 0x18 ;  /* 0x0000000902097211 */ /* 0x000fc600078ec0ff */
[----:B------:R-:W-:Y:S01]  /*0880*/  FFMA R6, R7, R8, R6 ;  /* 0x0000000807067223 */ /* 0x000fe20000000006 */
[----:B------:R-:W-:-:S03]  /*0890*/  LEA R9, R16, R9, 0x2 ;  /* 0x0000000910097211 */ /* 0x000fc600078e10ff */
[----:B------:R-:W-:-:S05]  /*08a0*/  @P2 FADD R6, RZ, -R6 ;  /* 0x80000006ff062221 */ /* 0x000fca0000000000 */
[----:B------:R0:W-:Y:S01]  /*08b0*/  STS [R9], R6 ;  /* 0x0000000609007388 */ /* 0x0001e20000000800 */
[----:B------:R-:W-:Y:S05]  /*08c0*/  @!P0 BRA `(.L_x_6) ;  /* 0x0000000000cc8947 */ /* 0x000fea0003800000 */
[----:B------:R-:W-:-:S13]  /*08d0*/  FSETP.NEU.AND P0, PT, |R11|, +INF , PT ;  /* 0x7f8000000b00780b */ /* 0x000fda0003f0d200 */
[----:B------:R-:W-:Y:S01]  /*08e0*/  @!P0 FMUL R14, RZ, R11 ;  /* 0x0000000bff0e8220 */ /* 0x000fe20000400000 */
[----:B------:R-:W-:Y:S01]  /*08f0*/  @!P0 IMAD.MOV.U32 R15, RZ, RZ, RZ ;  /* 0x000000ffff0f8224 */ /* 0x000fe200078e00ff */
[----:B------:R-:W-:Y:S06]  /*0900*/  @!P0 BRA `(.L_x_6) ;  /* 0x0000000000bc8947 */ /* 0x000fec0003800000 */
[----:B------:R-:W-:Y:S01]  /*0910*/  IMAD.SHL.U32 R7, R11, 0x100, RZ ;  /* 0x000001000b077824 */ /* 0x000fe200078e00ff */
[----:B------:R-:W1:Y:S01]  /*0920*/  LDCU.64 UR8, c[0x4][URZ] ;  /* 0x01000000ff0877ac */ /* 0x000e620008000a00 */
[----:B------:R-:W-:Y:S02]  /*0930*/  IMAD.MOV.U32 R10, RZ, RZ, RZ ;  /* 0x000000ffff0a7224 */ /* 0x000fe400078e00ff */
[----:B0-----:R-:W-:Y:S01]  /*0940*/  IMAD.MOV.U32 R6, RZ, RZ, R1 ;  /* 0x000000ffff067224 */ /* 0x001fe200078e0001 */
[----:B------:R-:W-:Y:S01]  /*0950*/  LOP3.LUT R15, R7, 0x80000000, RZ, 0xfc, !PT ;  /* 0x80000000070f7812 */ /* 0x000fe200078efcff */
[----:B------:R-:W-:Y:S01]  /*0960*/  UMOV UR5, URZ ;  /* 0x000000ff00057c82 */ /* 0x000fe20008000000 */
[----:B------:R-:W-:-:S05]  /*0970*/  UMOV UR4, URZ ;  /* 0x000000ff00047c82 */ /* 0x000fca0008000000 */
.L_x_7:
[----:B-1----:R-:W-:Y:S01]  /*0980*/  MOV R12, UR8 ;  /* 0x00000008000c7c02 */ /* 0x002fe20008000f00 */
[----:B------:R-:W-:-:S05]  /*0990*/  IMAD.U32 R13, RZ, RZ, UR9 ;  /* 0x00000009ff0d7e24 */ /* 0x000fca000f8e00ff */
        /* <DEDUP_REMOVED lines=26> */
[C-C-:B------:R-:W-:Y:S01]  /*0b40*/  SHF.L.W.U32.HI R8, R7.reuse, 0x2, R6.reuse ;  /* 0x0000000207087819 */ /* 0x140fe20000010e06 */
[----:B------:R-:W-:Y:S01]  /*0b50*/  IMAD.SHL.U32 R7, R7, 0x4, RZ ;  /* 0x0000000407077824 */ /* 0x000fe200078e00ff */
[----:B------:R-:W-:Y:S02]  /*0b60*/  SHF.R.U32.HI R6, RZ, 0x1e, R6 ;  /* 0x0000001eff067819 */ /* 0x000fe40000011606 */
[----:B------:R-:W-:Y:S02]  /*0b70*/  SHF.R.S32.HI R9, RZ, 0x1f, R8 ;  /* 0x0000001fff097819 */ /* 0x000fe40000011408 */
[----:B------:R-:W-:Y:S02]  /*0b80*/  ISETP.GE.AND P0, PT, R8, RZ, PT ;  /* 0x000000ff0800720c */ /* 0x000fe40003f06270 */
[C---:B------:R-:W-:Y:S02]  /*0b90*/  LOP3.LUT R12, R9.reuse, R7, RZ, 0x3c, !PT ;  /* 0x00000007090c7212 */ /* 0x040fe400078e3cff */
[----:B------:R-:W-:-:S02]  /*0ba0*/  LOP3.LUT R13, R9, R8, RZ, 0x3c, !PT ;  /* 0x00000008090d7212 */ /* 0x000fc400078e3cff */
[----:B------:R-:W-:-:S04]  /*0bb0*/  IADD3 R15, PT, PT, -R6, R9, RZ ;  /* 0x00000009060f7210 */ /* 0x000fc80007ffe1ff */
[----:B------:R-:W0:Y:S02]  /*0bc0*/  I2F.F64.S64 R12, R12 ;  /* 0x0000000c000c7312 */ /* 0x000e240000301c00 */
[----:B0-----:R-:W-:-:S10]  /*0bd0*/  DMUL R10, R12, UR4 ;  /* 0x000000040c0a7c28 */ /* 0x001fd40008000000 */
[----:B------:R-:W0:Y:S02]  /*0be0*/  F2F.F32.F64 R10, R10 ;  /* 0x0000000a000a7310 */ /* 0x000e240000301000 */
[----:B0-----:R-:W-:-:S07]  /*0bf0*/  FSEL R14, R10, -R10, !P0 ;  /* 0x8000000a0a0e7208 */ /* 0x001fce0004000000 */
.L_x_6:
[----:B------:R-:W-:Y:S05]  /*0c00*/  BSYNC.RECONVERGENT B1 ;  /* 0x0000000000017941 */ /* 0x000fea0003800200 */
.L_x_5:
[----:B------:R-:W-:Y:S01]  /*0c10*/  FMUL R7, R14, R14 ;  /* 0x0000000e0e077220 */ /* 0x000fe20000400000 */
[C---:B0-----:R-:W-:Y:S01]  /*0c20*/  LOP3.LUT R6, R15.reuse, 0x1, RZ, 0xc0, !PT ;  /* 0x000000010f067812 */ /* 0x041fe200078ec0ff */
[----:B------:R-:W-:Y:S01]  /*0c30*/  IMAD.MOV.U32 R8, RZ, RZ, 0x3d2aaabb ;  /* 0x3d2aaabbff087424 */ /* 0x000fe200078e00ff */
[----:B------:R-:W-:Y:S01]  /*0c40*/  LOP3.LUT P1, RZ, R15, 0x2, RZ, 0xc0, !PT ;  /* 0x000000020fff7812 */ /* 0x000fe2000782c0ff */
[----:B------:R-:W-:Y:S01]  /*0c50*/  FFMA R17, R7, R17, -0.0013887860113754868507 ;  /* 0xbab607ed07117423 */ /* 0x000fe20000000011 */
[----:B------:R-:W-:Y:S01]  /*0c60*/  ISETP.NE.U32.AND P0, PT, R6, 0x1, PT ;  /* 0x000000010600780c */ /* 0x000fe20003f05070 */
[----:B------:R-:W-:-:S03]  /*0c70*/  IMAD.MOV.U32 R9, RZ, RZ, 0x3effffff ;  /* 0x3effffffff097424 */ /* 0x000fc600078e00ff */
[----:B------:R-:W-:Y:S02]  /*0c80*/  FSEL R6, R17, -0.00019574658654164522886, !P0 ;  /* 0xb94d415311067808 */ /* 0x000fe40004000000 */
[----:B------:R-:W-:Y:S02]  /*0c90*/  FSEL R8, R8, 0.0083327032625675201416, !P0 ;  /* 0x3c0885e408087808 */ /* 0x000fe40004000000 */
[----:B------:R-:W-:-:S03]  /*0ca0*/  FSEL R9, -R9, -0.16666662693023681641, !P0 ;  /* 0xbe2aaaa809097808 */ /* 0x000fc60004000100 */
[----:B------:R-:W-:Y:S01]  /*0cb0*/  FFMA R8, R7, R6, R8 ;  /* 0x0000000607087223 */ /* 0x000fe20000000008 */
[----:B------:R-:W-:-:S03]  /*0cc0*/  FSEL R6, R14, 1, P0 ;  /* 0x3f8000000e067808 */ /* 0x000fc60000000000 */
[----:B------:R-:W-:Y:S01]  /*0cd0*/  FFMA R8, R7, R8, R9 ;  /* 0x0000000807087223 */ /* 0x000fe20000000009 */
[----:B------:R-:W-:Y:S02]  /*0ce0*/  VIADD R9, R3, 0x4a0 ;  /* 0x000004a003097836 */ /* 0x000fe40000000000 */
[----:B------:R-:W-:-:S03]  /*0cf0*/  FFMA R7, R7, R6, RZ ;  /* 0x0000000607077223 */ /* 0x000fc600000000ff */
[----:B------:R-:W-:Y:S01]  /*0d00*/  LEA R9, R2, R9, 0x18 ;  /* 0x0000000902097211 */ /* 0x000fe200078ec0ff */
[----:B------:R-:W-:-:S04]  /*0d10*/  FFMA R6, R7, R8, R6 ;  /* 0x0000000807067223 */ /* 0x000fc80000000006 */
[----:B------:R-:W-:Y:S02]  /*0d20*/  IMAD R9, R16, 0x4, R9 ;  /* 0x0000000410097824 */ /* 0x000fe400078e0209 */
[----:B------:R-:W-:-:S05]  /*0d30*/  @P1 FADD R6, RZ, -R6 ;  /* 0x80000006ff061221 */ /* 0x000fca0000000000 */
[----:B------:R0:W-:Y:S02]  /*0d40*/  STS [R9], R6 ;  /* 0x0000000609007388 */ /* 0x0001e40000000800 */
.L_x_1:
[----:B------:R-:W-:Y:S05]  /*0d50*/  BSYNC.RECONVERGENT B0 ;  /* 0x0000000000007941 */ /* 0x000fea0003800200 */
.L_x_0:
[----:B------:R-:W-:Y:S01]  /*0d60*/  BAR.SYNC.DEFER_BLOCKING 0x0 ;  /* 0x0000000000007b1d */ /* 0x000fe20000010000 */
[----:B------:R-:W-:-:S05]  /*0d70*/  ISETP.GT.U32.AND P0, PT, R0, 0x7, PT ;  /* 0x000000070000780c */ /* 0x000fca0003f04070 */
[----:B------:R-:W-:Y:S08]  /*0d80*/  BSSY.RECONVERGENT B0, `(.L_x_8) ;  /* 0x00000b8000007945 */ /* 0x000ff00003800200 */
[----:B0--3--:R-:W-:-:S05]  /*0d90*/  @!P0 LEA R6, R0, R5, 0x4 ;  /* 0x0000000500068211 */ /* 0x009fca00078e20ff */
[----:B------:R-:W0:Y:S02]  /*0da0*/  @!P0 LDS.128 R8, [R6] ;  /* 0x0000000006088984 */ /* 0x000e240000000c00 */
[C-C-:B0-----:R-:W-:Y:S01]  /*0db0*/  @!P0 FADD R12, R8.reuse, R10.reuse ;  /* 0x0000000a080c8221 */ /* 0x141fe20000000000 */
[----:B------:R-:W-:Y:S01]  /*0dc0*/  @!P0 FADD R14, R8, -R10 ;  /* 0x8000000a080e8221 */ /* 0x000fe20000000000 */
[C-C-:B------:R-:W-:Y:S01]  /*0dd0*/  @!P0 FADD R13, R9.reuse, R11.reuse ;  /* 0x0000000b090d8221 */ /* 0x140fe20000000000 */
[----:B------:R-:W-:-:S05]  /*0de0*/  @!P0 FADD R15, R9, -R11 ;  /* 0x8000000b090f8221 */ /* 0x000fca0000000000 */
[----:B------:R0:W-:Y:S01]  /*0df0*/  @!P0 STS.128 [R6], R12 ;  /* 0x0000000c06008388 */ /* 0x0001e20000000c00 */
[----:B------:R-:W-:Y:S06]  /*0e00*/  BAR.SYNC.DEFER_BLOCKING 0x0 ;  /* 0x0000000000007b1d */ /* 0x000fec0000010000 */
[----:B------:R-:W-:Y:S05]  /*0e10*/  @P0 BRA `(.L_x_9) ;  /* 0x0000000800b80947 */ /* 0x000fea0003800000 */
[C---:B------:R-:W-:Y:S01]  /*0e20*/  LOP3.LUT R8, R16.reuse, 0x1, RZ, 0xc0, !PT ;  /* 0x0000000110087812 */ /* 0x040fe200078ec0ff */
[----:B------:R-:W-:Y:S01]  /*0e30*/  UMOV UR4, 0x54442d18 ;  /* 0x54442d1800047882 */ /* 0x000fe20000000000 */
[----:B------:R-:W-:Y:S01]  /*0e40*/  UMOV UR5, 0x400921fb ;  /* 0x400921fb00057882 */ /* 0x000fe20000000000 */
[----:B------:R-:W-:Y:S01]  /*0e50*/  IMAD.SHL.U32 R9, R16, 0x2, RZ ;  /* 0x0000000210097824 */ /* 0x000fe200078e00ff */
[----:B0-----:R-:W0:Y:S01]  /*0e60*/  I2F.F64.U32 R6, R8 ;  /* 0x0000000800067312 */ /* 0x001e220000201800 */
[----:B------:R-:W-:Y:S03]  /*0e70*/  BSSY.RECONVERGENT B1, `(.L_x_10) ;  /* 0x0000046000017945 */ /* 0x000fe60003800200 */
[----:B------:R-:W-:-:S04]  /*0e80*/  LOP3.LUT R9, R9, 0xc, RZ, 0xc0, !PT ;  /* 0x0000000c09097812 */ /* 0x000fc800078ec0ff */
[----:B------:R-:W-:-:S05]  /*0e90*/  LOP3.LUT R10, R9, 0x1, R16, 0xf8, !PT ;  /* 0x00000001090a7812 */ /* 0x000fca00078ef810 */
[----:B------:R-:W-:Y:S01]  /*0ea0*/  IMAD R15, R10, 0x8, R5 ;  /* 0x000000080a0f7824 */ /* 0x000fe200078e0205 */
[----:B0-----:R-:W-:-:S04]  /*0eb0*/  DMUL R6, R6, -UR4 ;  /* 0x8000000406067c28 */ /* 0x001fc80008000000 */
[----:B------:R0:W1:Y:S04]  /*0ec0*/  LDS.64 R10, [R15] ;  /* 0x000000000f0a7984 */ /* 0x0000680000000a00 */
[----:B------:R0:W2:Y:S01]  /*0ed0*/  LDS.64 R12, [R15+0x10] ;  /* 0x000010000f0c7984 */ /* 0x0000a20000000a00 */
[----:B------:R-:W-:-:S06]  /*0ee0*/  DMUL R6, R6, 0.5 ;  /* 0x3fe0000006067828 */ /* 0x000fcc0000000000 */
[----:B------:R-:W3:Y:S02]  /*0ef0*/  F2F.F32.F64 R21, R6 ;  /* 0x0000000600157310 */ /* 0x000ee40000301000 */
[C---:B---3--:R-:W-:Y:S01]  /*0f00*/  FMUL R9, R21.reuse, 0.63661974668502807617 ;  /* 0x3f22f98315097820 */ /* 0x048fe20000400000 */
[----:B------:R-:W-:-:S05]  /*0f10*/  FSETP.GE.AND P1, PT, |R21|, 105615, PT ;  /* 0x47ce47801500780b */ /* 0x000fca0003f26200 */
[----:B------:R-:W3:Y:S02]  /*0f20*/  F2I.NTZ R9, R9 ;  /* 0x0000000900097305 */ /* 0x000ee40000203100 */
[----:B---3--:R-:W-:-:S05]  /*0f30*/  I2FP.F32.S32 R20, R9 ;  /* 0x0000000900147245 */ /* 0x008fca0000201400 */
[----:B------:R-:W-:-:S04]  /*0f40*/  FFMA R17, R20, -1.5707962512969970703, R21 ;  /* 0xbfc90fda14117823 */ /* 0x000fc80000000015 */
[----:B------:R-:W-:-:S04]  /*0f50*/  FFMA R17, R20, -7.5497894158615963534e-08, R17 ;  /* 0xb3a2216814117823 */ /* 0x000fc80000000011 */
[----:B------:R-:W-:Y:S01]  /*0f60*/  FFMA R20, R20, -5.3903029534742383927e-15, R17 ;  /* 0xa7c234c514147823 */ /* 0x000fe20000000011 */
[----:B------:R-:W-:-:S04]  /*0f70*/  IMAD.MOV.U32 R17, RZ, RZ, R9 ;  /* 0x000000ffff117224 */ /* 0x000fc800078e0009 */
[----:B------:R-:W-:Y:S01]  /*0f80*/  MOV R8, R20 ;  /* 0x0000001400087202 */ /* 0x000fe20000000f00 */
[----:B012---:R-:W-:Y:S06]  /*0f90*/  @!P1 BRA `(.L_x_11) ;  /* 0x0000000000cc9947 */ /* 0x007fec0003800000 */
[----:B------:R-:W-:-:S13]  /*0fa0*/  FSETP.NEU.AND P2, PT, |R21|, +INF , PT ;  /* 0x7f8000001500780b */ /* 0x000fda0003f4d200 */
[----:B------:R-:W-:Y:S01]  /*0fb0*/  @!P2 FMUL R8, RZ, R21 ;  /* 0x00000015ff08a220 */ /* 0x000fe20000400000 */
[----:B------:R-:W-:Y:S01]  /*0fc0*/  @!P2 IMAD.MOV.U32 R9, RZ, RZ, RZ ;  /* 0x000000ffff09a224 */ /* 0x000fe200078e00ff */
[----:B------:R-:W-:Y:S06]  /*0fd0*/  @!P2 BRA `(.L_x_11) ;  /* 0x0000000000bca947 */ /* 0x000fec0003800000 */
[----:B------:R-:W-:Y:S01]  /*0fe0*/  IMAD.SHL.U32 R7, R21, 0x100, RZ ;  /* 0x0000010015077824 */ /* 0x000fe200078e00ff */
[----:B------:R-:W-:Y:S01]  /*0ff0*/  MOV R6, R1 ;  /* 0x0000000100067202 */ /* 0x000fe20000000f00 */
[----:B------:R-:W-:Y:S01]  /*1000*/  IMAD.MOV.U32 R22, RZ, RZ, RZ ;  /* 0x000000ffff167224 */ /* 0x000fe200078e00ff */
[----:B------:R-:W0:Y:S02]  /*1010*/  LDCU.64 UR8, c[0x4][URZ] ;  /* 0x01000000ff0877ac */ /* 0x000e240008000a00 */
[----:B------:R-:W-:Y:S01]  /*1020*/  LOP3.LUT R7, R7, 0x80000000, RZ, 0xfc, !PT ;  /* 0x8000000007077812 */ /* 0x000fe200078efcff */
[----:B------:R-:W-:Y:S01]  /*1030*/  UMOV UR5, URZ ;  /* 0x000000ff00057c82 */ /* 0x000fe20008000000 */
[----:B------:R-:W-:-:S05]  /*1040*/  UMOV UR4, URZ ;  /* 0x000000ff00047c82 */ /* 0x000fca0008000000 */
.L_x_12:
[----:B0-----:R-:W-:Y:S02]  /*1050*/  IMAD.U32 R8, RZ, RZ, UR8 ;  /* 0x00000008ff087e24 */ /* 0x001fe4000f8e00ff */
        /* <DEDUP_REMOVED lines=15> */
[----:B------:R-:W-:Y:S02]  /*1150*/  LOP3.LUT P2, RZ, R7, 0x1f, RZ, 0xc0, !PT ;  /* 0x0000001f07ff7812 */ /* 0x000fe4000784c0ff */
[----:B------:R-:W-:-:S04]  /*1160*/  IADD3 R6, PT, PT, R6, -0x80, RZ ;  /* 0xffffff8006067810 */ /* 0x000fc80007ffe0ff */
        /* <DEDUP_REMOVED lines=22> */
.L_x_11:
[----:B------:R-:W-:Y:S05]  /*12d0*/  BSYNC.RECONVERGENT B1 ;  /* 0x0000000000017941 */ /* 0x000fea0003800200 */
.L_x_10:
[----:B------:R-:W-:Y:S02]  /*12e0*/  IMAD.MOV.U32 R23, RZ, RZ, 0x37cbac00 ;  /* 0x37cbac00ff177424 */ /* 0x000fe400078e00ff */
[----:B------:R-:W-:Y:S01]  /*12f0*/  FMUL R7, R8, R8 ;  /* 0x0000000808077220 */ /* 0x000fe20000400000 */
[C---:B------:R-:W-:Y:S01]  /*1300*/  LOP3.LUT R14, R9.reuse, 0x1, RZ, 0xc0, !PT ;  /* 0x00000001090e7812 */ /* 0x040fe200078ec0ff */
[----:B------:R-:W-:Y:S01]  /*1310*/  VIADD R9, R9, 0x1 ;  /* 0x0000000109097836 */ /* 0x000fe20000000000 */
[----:B------:R-:W-:Y:S01]  /*1320*/  MOV R18, 0x3c0885e4 ;  /* 0x3c0885e400127802 */ /* 0x000fe20000000f00 */
[----:B------:R-:W-:Y:S01]  /*1330*/  FFMA R6, R7, R23, -0.0013887860113754868507 ;  /* 0xbab607ed07067423 */ /* 0x000fe20000000017 */
[----:B------:R-:W-:Y:S01]  /*1340*/  ISETP.NE.U32.AND P2, PT, R14, 0x1, PT ;  /* 0x000000010e00780c */ /* 0x000fe20003f45070 */
[----:B------:R-:W-:Y:S01]  /*1350*/  IMAD.MOV.U32 R19, RZ, RZ, 0x3e2aaaa8 ;  /* 0x3e2aaaa8ff137424 */ /* 0x000fe200078e00ff */
[----:B------:R-:W-:Y:S01]  /*1360*/  LOP3.LUT P3, RZ, R9, 0x2, RZ, 0xc0, !PT ;  /* 0x0000000209ff7812 */ /* 0x000fe2000786c0ff */
[----:B------:R-:W-:Y:S01]  /*1370*/  BSSY.RECONVERGENT B1, `(.L_x_13) ;  /* 0x000003e000017945 */ /* 0x000fe20003800200 */
[----:B------:R-:W-:-:S02]  /*1380*/  FSEL R14, R6, -0.00019574658654164522886, P2 ;  /* 0xb94d4153060e7808 */ /* 0x000fc40001000000 */
[----:B------:R-:W-:Y:S02]  /*1390*/  FSEL R18, R18, 0.041666727513074874878, !P2 ;  /* 0x3d2aaabb12127808 */ /* 0x000fe40005000000 */
[----:B------:R-:W-:Y:S02]  /*13a0*/  FSEL R6, R8, 1, !P2 ;  /* 0x3f80000008067808 */ /* 0x000fe40005000000 */
[----:B------:R-:W-:Y:S01]  /*13b0*/  FSEL R19, -R19, -0.4999999701976776123, !P2 ;  /* 0xbeffffff13137808 */ /* 0x000fe20005000100 */
[C---:B------:R-:W-:Y:S02]  /*13c0*/  FFMA R14, R7.reuse, R14, R18 ;  /* 0x0000000e070e7223 */ /* 0x040fe40000000012 */
[C---:B------:R-:W-:Y:S02]  /*13d0*/  FFMA R9, R7.reuse, R6, RZ ;  /* 0x0000000607097223 */ /* 0x040fe400000000ff */
[----:B------:R-:W-:-:S04]  /*13e0*/  FFMA R14, R7, R14, R19 ;  /* 0x0000000e070e7223 */ /* 0x000fc80000000013 */
[----:B------:R-:W-:-:S04]  /*13f0*/  FFMA R22, R9, R14, R6 ;  /* 0x0000000e09167223 */ /* 0x000fc80000000006 */
[----:B------:R-:W-:Y:S01]  /*1400*/  @P3 FADD R22, RZ, -R22 ;  /* 0x80000016ff163221 */ /* 0x000fe20000000000 */
[----:B------:R-:W-:Y:S06]  /*1410*/  @!P1 BRA `(.L_x_14) ;  /* 0x0000000000cc9947 */ /* 0x000fec0003800000 */
[----:B------:R-:W-:-:S13]  /*1420*/  FSETP.NEU.AND P1, PT, |R21|, +INF , PT ;  /* 0x7f8000001500780b */ /* 0x000fda0003f2d200 */
[----:B------:R-:W-:Y:S01]  /*1430*/  @!P1 FMUL R20, RZ, R21 ;  /* 0x00000015ff149220 */ /* 0x000fe20000400000 */
[----:B------:R-:W-:Y:S01]  /*1440*/  @!P1 IMAD.MOV.U32 R17, RZ, RZ, RZ ;  /* 0x000000ffff119224 */ /* 0x000fe200078e00ff */
[----:B------:R-:W-:Y:S06]  /*1450*/  @!P1 BRA `(.L_x_14) ;  /* 0x0000000000bc9947 */ /* 0x000fec0003800000 */
[----:B------:R-:W-:Y:S01]  /*1460*/  SHF.L.U32 R7, R21, 0x8, RZ ;  /* 0x0000000815077819 */ /* 0x000fe200000006ff */
[----:B------:R-:W-:Y:S01]  /*1470*/  IMAD.MOV.U32 R17, RZ, RZ, RZ ;  /* 0x000000ffff117224 */ /* 0x000fe200078e00ff */
[----:B------:R-:W0:Y:S01]  /*1480*/  LDCU.64 UR8, c[0x4][URZ] ;  /* 0x01000000ff0877ac */ /* 0x000e220008000a00 */
[----:B------:R-:W-:Y:S01]  /*1490*/  IMAD.MOV.U32 R6, RZ, RZ, R1 ;  /* 0x000000ffff067224 */ /* 0x000fe200078e0001 */
[----:B------:R-:W-:Y:S01]  /*14a0*/  LOP3.LUT R25, R7, 0x80000000, RZ, 0xfc, !PT ;  /* 0x8000000007197812 */ /* 0x000fe200078efcff */
[----:B------:R-:W-:Y:S01]  /*14b0*/  UMOV UR5, URZ ;  /* 0x000000ff00057c82 */ /* 0x000fe20008000000 */
[----:B------:R-:W-:-:S05]  /*14c0*/  UMOV UR4, URZ ;  /* 0x000000ff00047c82 */ /* 0x000fca0008000000 */
.L_x_15:
        /* <DEDUP_REMOVED lines=27> */
[----:B---3--:R-:W-:Y:S02]  /*1680*/  @P1 SHF.L.W.U32.HI R7, R6, R9, R7 ;  /* 0x0000000906071219 */ /* 0x008fe40000010e07 */
[--C-:B0-----:R-:W-:Y:S02]  /*1690*/  SHF.R.U32.HI R17, RZ, 0x1e, R8.reuse ;  /* 0x0000001eff117819 */ /* 0x101fe40000011608 */
[C---:B------:R-:W-:Y:S01]  /*16a0*/  SHF.L.W.U32.HI R9, R7.reuse, 0x2, R8 ;  /* 0x0000000207097819 */ /* 0x040fe20000010e08 */
[----:B------:R-:W-:-:S03]  /*16b0*/  IMAD.SHL.U32 R7, R7, 0x4, RZ ;  /* 0x0000000407077824 */ /* 0x000fc600078e00ff */
[----:B------:R-:W-:Y:S02]  /*16c0*/  SHF.R.S32.HI R14, RZ, 0x1f, R9 ;  /* 0x0000001fff0e7819 */ /* 0x000fe40000011409 */
[----:B------:R-:W-:Y:S02]  /*16d0*/  ISETP.GE.AND P1, PT, R9, RZ, PT ;  /* 0x000000ff0900720c */ /* 0x000fe40003f26270 */
[C---:B------:R-:W-:Y:S02]  /*16e0*/  LOP3.LUT R6, R14.reuse, R7, RZ, 0x3c, !PT ;  /* 0x000000070e067212 */ /* 0x040fe400078e3cff */
[----:B------:R-:W-:Y:S02]  /*16f0*/  LOP3.LUT R7, R14, R9, RZ, 0x3c, !PT ;  /* 0x000000090e077212 */ /* 0x000fe400078e3cff */
[----:B------:R-:W-:-:S04]  /*1700*/  IADD3 R17, PT, PT, -R17, R14, RZ ;  /* 0x0000000e11117210 */ /* 0x000fc80007ffe1ff */
[----:B------:R-:W0:Y:S02]  /*1710*/  I2F.F64.S64 R6, R6 ;  /* 0x0000000600067312 */ /* 0x000e240000301c00 */
[----:B0-----:R-:W-:-:S10]  /*1720*/  DMUL R18, R6, UR4 ;  /* 0x0000000406127c28 */ /* 0x001fd40008000000 */
[----:B------:R-:W0:Y:S02]  /*1730*/  F2F.F32.F64 R18, R18 ;  /* 0x0000001200127310 */ /* 0x000e240000301000 */
[----:B0-----:R-:W-:-:S07]  /*1740*/  FSEL R20, R18, -R18, !P1 ;  /* 0x8000001212147208 */ /* 0x001fce0004800000 */
.L_x_14:
[----:B------:R-:W-:Y:S05]  /*1750*/  BSYNC.RECONVERGENT B1 ;  /* 0x0000000000017941 */ /* 0x000fea0003800200 */
.L_x_13:
[----:B------:R-:W-:Y:S01]  /*1760*/  FMUL R7, R20, R20 ;  /* 0x0000001414077220 */ /* 0x000fe20000400000 */
[C---:B------:R-:W-:Y:S01]  /*1770*/  LOP3.LUT R6, R17.reuse, 0x1, RZ, 0xc0, !PT ;  /* 0x0000000111067812 */ /* 0x040fe200078ec0ff */
[----:B------:R-:W-:Y:S01]  /*1780*/  IMAD.MOV.U32 R14, RZ, RZ, 0x3d2aaabb ;  /* 0x3d2aaabbff0e7424 */ /* 0x000fe200078e00ff */
[----:B------:R-:W-:Y:S01]  /*1790*/  LOP3.LUT P2, RZ, R17, 0x2, RZ, 0xc0, !PT ;  /* 0x0000000211ff7812 */ /* 0x000fe2000784c0ff */
[----:B------:R-:W-:Y:S01]  /*17a0*/  FFMA R23, R7, R23, -0.0013887860113754868507 ;  /* 0xbab607ed07177423 */ /* 0x000fe20000000017 */
[----:B------:R-:W-:Y:S01]  /*17b0*/  ISETP.NE.U32.AND P1, PT, R6, 0x1, PT ;  /* 0x000000010600780c */ /* 0x000fe20003f25070 */
[----:B------:R-:W-:-:S03]  /*17c0*/  IMAD.MOV.U32 R9, RZ, RZ, 0x3effffff ;  /* 0x3effffffff097424 */ /* 0x000fc600078e00ff */
[----:B------:R-:W-:Y:S02]  /*17d0*/  FSEL R8, R23, -0.00019574658654164522886, !P1 ;  /* 0xb94d415317087808 */ /* 0x000fe40004800000 */
[----:B------:R-:W-:Y:S02]  /*17e0*/  FSEL R14, R14, 0.0083327032625675201416, !P1 ;  /* 0x3c0885e40e0e7808 */ /* 0x000fe40004800000 */
[----:B------:R-:W-:Y:S02]  /*17f0*/  FSEL R6, R20, 1, P1 ;  /* 0x3f80000014067808 */ /* 0x000fe40000800000 */
[----:B------:R-:W-:Y:S01]  /*1800*/  FSEL R17, -R9, -0.16666662693023681641, !P1 ;  /* 0xbe2aaaa809117808 */ /* 0x000fe20004800100 */
[C---:B------:R-:W-:Y:S02]  /*1810*/  FFMA R8, R7.reuse, R8, R14 ;  /* 0x0000000807087223 */ /* 0x040fe4000000000e */
[C---:B------:R-:W-:Y:S02]  /*1820*/  FFMA R9, R7.reuse, R6, RZ ;  /* 0x0000000607097223 */ /* 0x040fe400000000ff */
[----:B------:R-:W-:-:S04]  /*1830*/  FFMA R8, R7, R8, R17 ;  /* 0x0000000807087223 */ /* 0x000fc80000000011 */
[----:B------:R-:W-:-:S04]  /*1840*/  FFMA R6, R9, R8, R6 ;  /* 0x0000000809067223 */ /* 0x000fc80000000006 */
[----:B------:R-:W-:-:S04]  /*1850*/  @P2 FADD R6, RZ, -R6 ;  /* 0x80000006ff062221 */ /* 0x000fc80000000000 */
[-C--:B------:R-:W-:Y:S01]  /*1860*/  FMUL R7, R13, R6.reuse ;  /* 0x000000060d077220 */ /* 0x080fe20000400000 */
[----:B------:R-:W-:-:S03]  /*1870*/  FMUL R6, R12, R6 ;  /* 0x000000060c067220 */ /* 0x000fc60000400000 */
[-C--:B------:R-:W-:Y:S01]  /*1880*/  FFMA R7, R12, R22.reuse, -R7 ;  /* 0x000000160c077223 */ /* 0x080fe20000000807 */
[----:B------:R-:W-:-:S03]  /*1890*/  FFMA R6, R13, R22, R6 ;  /* 0x000000160d067223 */ /* 0x000fc60000000006 */
[C-C-:B------:R-:W-:Y:S01]  /*18a0*/  FADD R8, R10.reuse, R7.reuse ;  /* 0x000000070a087221 */ /* 0x140fe20000000000 */
[C-C-:B------:R-:W-:Y:S01]  /*18b0*/  FADD R9, R11.reuse, R6.reuse ;  /* 0x000000060b097221 */ /* 0x140fe20000000000 */
[----:B------:R-:W-:Y:S01]  /*18c0*/  FADD R10, R10, -R7 ;  /* 0x800000070a0a7221 */ /* 0x000fe20000000000 */
[----:B------:R-:W-:-:S03]  /*18d0*/  FADD R11, R11, -R6 ;  /* 0x800000060b0b7221 */ /* 0x000fc60000000000 */
[----:B------:R1:W-:Y:S04]  /*18e0*/  STS.64 [R15], R8 ;  /* 0x000000080f007388 */ /* 0x0003e80000000a00 */
[----:B------:R1:W-:Y:S02]  /*18f0*/  STS.64 [R15+0x10], R10 ;  /* 0x0000100a0f007388 */ /* 0x0003e40000000a00 */
.L_x_9:
[----:B------:R-:W-:Y:S05]  /*1900*/  BSYNC.RECONVERGENT B0 ;  /* 0x0000000000007941 */ /* 0x000fea0003800200 */
.L_x_8:
[----:B------:R-:W-:Y:S06]  /*1910*/  BAR.SYNC.DEFER_BLOCKING 0x0 ;  /* 0x0000000000007b1d */ /* 0x000fec0000010000 */
[----:B------:R-:W-:Y:S04]  /*1920*/  BSSY.RECONVERGENT B0, `(.L_x_16) ;  /* 0x00000b0000007945 */ /* 0x000fe80003800200 */
[----:B------:R-:W-:Y:S05]  /*1930*/  @P0 BRA `(.L_x_17) ;  /* 0x0000000800b80947 */ /* 0x000fea0003800000 */
[C---:B-1----:R-:W-:Y:S01]  /*1940*/  LOP3.LUT R8, R16.reuse, 0x3, RZ, 0xc0, !PT ;  /* 0x0000000310087812 */ /* 0x042fe200078ec0ff */
[----:B------:R-:W-:Y:S01]  /*1950*/  UMOV UR4, 0x54442d18 ;  /* 0x54442d1800047882 */ /* 0x000fe20000000000 */
[----:B------:R-:W-:Y:S01]  /*1960*/  UMOV UR5, 0x400921fb ;  /* 0x400921fb00057882 */ /* 0x000fe20000000000 */
[----:B------:R-:W-:Y:S01]  /*1970*/  IMAD.SHL.U32 R9, R16, 0x2, RZ ;  /* 0x0000000210097824 */ /* 0x000fe200078e00ff */
[----:B0-----:R-:W0:Y:S01]  /*1980*/  I2F.F64.U32 R6, R8 ;  /* 0x0000000800067312 */ /* 0x001e220000201800 */
[----:B------:R-:W-:Y:S03]  /*1990*/  BSSY.RECONVERGENT B1, `(.L_x_18) ;  /* 0x0000046000017945 */ /* 0x000fe60003800200 */
[----:B------:R-:W-:-:S04]  /*19a0*/  LOP3.LUT R9, R9, 0x8, RZ, 0xc0, !PT ;  /* 0x0000000809097812 */ /* 0x000fc800078ec0ff */
[----:B------:R-:W-:-:S04]  /*19b0*/  LOP3.LUT R16, R9, 0x3, R16, 0xf8, !PT ;  /* 0x0000000309107812 */ /* 0x000fc800078ef810 */
[----:B------:R-:W-:Y:S01]  /*19c0*/  LEA R15, R16, R5, 0x3 ;  /* 0x00000005100f7211 */ /* 0x000fe200078e18ff */
[----:B0-----:R-:W-:-:S04]  /*19d0*/  DMUL R6, R6, -UR4 ;  /* 0x8000000406067c28 */ /* 0x001fc80008000000 */
[----:B------:R0:W1:Y:S04]  /*19e0*/  LDS.64 R10, [R15] ;  /* 0x000000000f0a7984 */ /* 0x0000680000000a00 */
[----:B------:R0:W2:Y:S01]  /*19f0*/  LDS.64 R12, [R15+0x20] ;  /* 0x000020000f0c7984 */ /* 0x0000a20000000a00 */
[----:B------:R-:W-:-:S06]  /*1a00*/  DMUL R6, R6, 0.25 ;  /* 0x3fd0000006067828 */ /* 0x000fcc0000000000 */
[----:B------:R-:W3:Y:S02]  /*1a10*/  F2F.F32.F64 R17, R6 ;  /* 0x0000000600117310 */ /* 0x000ee40000301000 */
[C---:B---3--:R-:W-:Y:S01]  /*1a20*/  FMUL R9, R17.reuse, 0.63661974668502807617 ;  /* 0x3f22f98311097820 */ /* 0x048fe20000400000 */
[----:B------:R-:W-:-:S05]  /*1a30*/  FSETP.GE.AND P1, PT, |R17|, 105615, PT ;  /* 0x47ce47801100780b */ /* 0x000fca0003f26200 */
[----:B------:R-:W3:Y:S02]  /*1a40*/  F2I.NTZ R9, R9 ;  /* 0x0000000900097305 */ /* 0x000ee40000203100 */
[----:B---3--:R-:W-:Y:S01]  /*1a50*/  I2FP.F32.S32 R20, R9 ;  /* 0x0000000900147245 */ /* 0x008fe20000201400 */
[----:B------:R-:W-:-:S04]  /*1a60*/  IMAD.MOV.U32 R16, RZ, RZ, R9 ;  /* 0x000000ffff107224 */ /* 0x000fc800078e0009 */
[----:B------:R-:W-:-:S04]  /*1a70*/  FFMA R19, R20, -1.5707962512969970703, R17 ;  /* 0xbfc90fda14137823 */ /* 0x000fc80000000011 */
[----:B------:R-:W-:-:S04]  /*1a80*/  FFMA R19, R20, -7.5497894158615963534e-08, R19 ;  /* 0xb3a2216814137823 */ /* 0x000fc80000000013 */
[----:B------:R-:W-:-:S04]  /*1a90*/  FFMA R20, R20, -5.3903029534742383927e-15, R19 ;  /* 0xa7c234c514147823 */ /* 0x000fc80000000013 */
[----:B------:R-:W-:Y:S01]  /*1aa0*/  IMAD.MOV.U32 R8, RZ, RZ, R20 ;  /* 0x000000ffff087224 */ /* 0x000fe200078e0014 */
[----:B012---:R-:W-:Y:S06]  /*1ab0*/  @!P1 BRA `(.L_x_19) ;  /* 0x0000000000cc9947 */ /* 0x007fec0003800000 */
        /* <DEDUP_REMOVED lines=11> */
.L_x_20:
        /* <DEDUP_REMOVED lines=40> */
.L_x_19:
[----:B------:R-:W-:Y:S05]  /*1df0*/  BSYNC.RECONVERGENT B1 ;  /* 0x0000000000017941 */ /* 0x000fea0003800200 */
.L_x_18:
[----:B------:R-:W-:Y:S02]  /*1e00*/  IMAD.MOV.U32 R21, RZ, RZ, 0x37cbac00 ;  /* 0x37cbac00ff157424 */ /* 0x000fe400078e00ff */
[----:B------:R-:W-:Y:S01]  /*1e10*/  FMUL R7, R8, R8 ;  /* 0x0000000808077220 */ /* 0x000fe20000400000 */
[----:B------:R-:W-:Y:S01]  /*1e20*/  LOP3.LUT R14, R9, 0x1, RZ, 0xc0, !PT ;  /* 0x00000001090e7812 */ /* 0x000fe200078ec0ff */
[----:B------:R-:W-:Y:S01]  /*1e30*/  IMAD.MOV.U32 R18, RZ, RZ, 0x3c0885e4 ;  /* 0x3c0885e4ff127424 */ /* 0x000fe200078e00ff */
[----:B------:R-:W-:Y:S01]  /*1e40*/  MOV R19, 0x3e2aaaa8 ;  /* 0x3e2aaaa800137802 */ /* 0x000fe20000000f00 */
[----:B------:R-:W-:Y:S01]  /*1e50*/  FFMA R6, R7, R21, -0.0013887860113754868507 ;  /* 0xbab607ed07067423 */ /* 0x000fe20000000015 */
[----:B------:R-:W-:Y:S01]  /*1e60*/  ISETP.NE.U32.AND P2, PT, R14, 0x1, PT ;  /* 0x000000010e00780c */ /* 0x000fe20003f45070 */
[----:B------:R-:W-:Y:S01]  /*1e70*/  VIADD R9, R9, 0x1 ;  /* 0x0000000109097836 */ /* 0x000fe20000000000 */
[----:B------:R-:W-:Y:S02]  /*1e80*/  BSSY.RECONVERGENT B1, `(.L_x_21) ;  /* 0x000003f000017945 */ /* 0x000fe40003800200 */
[----:B------:R-:W-:-:S02]  /*1e90*/  FSEL R14, R6, -0.00019574658654164522886, P2 ;  /* 0xb94d4153060e7808 */ /* 0x000fc40001000000 */
[----:B------:R-:W-:Y:S02]  /*1ea0*/  FSEL R18, R18, 0.041666727513074874878, !P2 ;  /* 0x3d2aaabb12127808 */ /* 0x000fe40005000000 */
[----:B------:R-:W-:Y:S02]  /*1eb0*/  LOP3.LUT P3, RZ, R9, 0x2, RZ, 0xc0, !PT ;  /* 0x0000000209ff7812 */ /* 0x000fe4000786c0ff */
[----:B------:R-:W-:Y:S01]  /*1ec0*/  FSEL R6, R8, 1, !P2 ;  /* 0x3f80000008067808 */ /* 0x000fe20005000000 */
[----:B------:R-:W-:Y:S01]  /*1ed0*/  FFMA R14, R7, R14, R18 ;  /* 0x0000000e070e7223 */ /* 0x000fe20000000012 */
[----:B------:R-:W-:-:S03]  /*1ee0*/  FSEL R19, -R19, -0.4999999701976776123, !P2 ;  /* 0xbeffffff13137808 */ /* 0x000fc60005000100 */
        /* <DEDUP_REMOVED lines=16> */
.L_x_23:
        /* <DEDUP_REMOVED lines=33> */
[C---:B------:R-:W-:Y:S01]  /*2200*/  LOP3.LUT R18, R9.reuse, R7, RZ, 0x3c, !PT ;  /* 0x0000000709127212 */ /* 0x040fe200078e3cff */
[C---:B------:R-:W-:Y:S01]  /*2210*/  IMAD.IADD R16, R9.reuse, 0x1, -R6 ;  /* 0x0000000109107824 */ /* 0x040fe200078e0a06 */
[----:B------:R-:W-:-:S06]  /*2220*/  LOP3.LUT R19, R9, R8, RZ, 0x3c, !PT ;  /* 0x0000000809137212 */ /* 0x000fcc00078e3cff */
[----:B------:R-:W1:Y:S02]  /*2230*/  I2F.F64.S64 R18, R18 ;  /* 0x0000001200127312 */ /* 0x000e640000301c00 */
[----:B-1----:R-:W-:-:S10]  /*2240*/  DMUL R24, R18, UR4 ;  /* 0x0000000412187c28 */ /* 0x002fd40008000000 */
[----:B------:R-:W1:Y:S02]  /*2250*/  F2F.F32.F64 R24, R24 ;  /* 0x0000001800187310 */ /* 0x000e640000301000 */
[----:B01----:R-:W-:-:S07]  /*2260*/  FSEL R20, R24, -R24, !P1 ;  /* 0x8000001818147208 */ /* 0x003fce0004800000 */
.L_x_22:
[----:B------:R-:W-:Y:S05]  /*2270*/  BSYNC.RECONVERGENT B1 ;  /* 0x0000000000017941 */ /* 0x000fea0003800200 */
.L_x_21:
[----:B------:R-:W-:Y:S01]  /*2280*/  FMUL R7, R20, R20 ;  /* 0x0000001414077220 */ /* 0x000fe20000400000 */
[----:B------:R-:W-:Y:S01]  /*2290*/  LOP3.LUT R6, R16, 0x1, RZ, 0xc0, !PT ;  /* 0x0000000110067812 */ /* 0x000fe200078ec0ff */
[----:B------:R-:W-:Y:S01]  /*22a0*/  IMAD.MOV.U32 R14, RZ, RZ, 0x3d2aaabb ;  /* 0x3d2aaabbff0e7424 */ /* 0x000fe200078e00ff */
[----:B------:R-:W-:Y:S01]  /*22b0*/  MOV R17, 0x3effffff ;  /* 0x3effffff00117802 */ /* 0x000fe20000000f00 */
[----:B------:R-:W-:Y:S01]  /*22c0*/  FFMA R21, R7, R21, -0.0013887860113754868507 ;  /* 0xbab607ed07157423 */ /* 0x000fe20000000015 */
[----:B------:R-:W-:Y:S02]  /*22d0*/  ISETP.NE.U32.AND P1, PT, R6, 0x1, PT ;  /* 0x000000010600780c */ /* 0x000fe40003f25070 */
[----:B------:R-:W-:Y:S02]  /*22e0*/  LOP3.LUT P2, RZ, R16, 0x2, RZ, 0xc0, !PT ;  /* 0x0000000210ff7812 */ /* 0x000fe4000784c0ff */
[----:B------:R-:W-:Y:S02]  /*22f0*/  FSEL R8, R21, -0.00019574658654164522886, !P1 ;  /* 0xb94d415315087808 */ /* 0x000fe40004800000 */
[----:B------:R-:W-:-:S02]  /*2300*/  FSEL R14, R14, 0.0083327032625675201416, !P1 ;  /* 0x3c0885e40e0e7808 */ /* 0x000fc40004800000 */
        /* <DEDUP_REMOVED lines=17> */
.L_x_17:
[----:B------:R-:W-:Y:S05]  /*2420*/  BSYNC.RECONVERGENT B0 ;  /* 0x0000000000007941 */ /* 0x000fea0003800200 */
.L_x_16:
[----:B------:R-:W-:Y:S01]  /*2430*/  BAR.SYNC.DEFER_BLOCKING 0x0 ;  /* 0x0000000000007b1d */ /* 0x000fe20000010000 */
[----:B-12---:R-:W-:-:S05]  /*2440*/  IMAD R11, R0, 0x8, R5 ;  /* 0x00000008000b7824 */ /* 0x006fca00078e0205 */
[----:B------:R-:W-:Y:S04]  /*2450*/  BSSY.RECONVERGENT B0, `(.L_x_24) ;  /* 0x0000017000007945 */ /* 0x000fe80003800200 */
[----:B------:R-:W-:Y:S05]  /*2460*/  @P0 BRA `(.L_x_25) ;  /* 0x0000000000540947 */ /* 0x000fea0003800000 */
[C---:B------:R-:W-:Y:S01]  /*2470*/  VIADD R7, R3.reuse, 0x4a0 ;  /* 0x000004a003077836 */ /* 0x040fe20000000000 */
[----:B------:R-:W-:Y:S01]  /*2480*/  LEA R5, R0, R5, 0x3 ;  /* 0x0000000500057211 */ /* 0x000fe200078e18ff */
[----:B------:R-:W-:-:S03]  /*2490*/  VIADD R3, R3, 0x480 ;  /* 0x0000048003037836 */ /* 0x000fc60000000000 */
[C---:B------:R-:W-:Y:S02]  /*24a0*/  LEA R7, R2.reuse, R7, 0x18 ;  /* 0x0000000702077211 */ /* 0x040fe400078ec0ff */
[----:B------:R-:W-:-:S03]  /*24b0*/  LEA R3, R2, R3, 0x18 ;  /* 0x0000000302037211 */ /* 0x000fc600078ec0ff */
[C---:B------:R-:W-:Y:S02]  /*24c0*/  IMAD R8, R0.reuse, 0x4, R7 ;  /* 0x0000000400087824 */ /* 0x040fe400078e0207 */
[----:B------:R-:W-:Y:S01]  /*24d0*/  IMAD R0, R0, 0x4, R3 ;  /* 0x0000000400007824 */ /* 0x000fe200078e0203 */
[----:B0-----:R-:W-:Y:S04]  /*24e0*/  LDS.64 R6, [R5+0x40] ;  /* 0x0000400005067984 */ /* 0x001fe80000000a00 */
[----:B------:R-:W0:Y:S04]  /*24f0*/  LDS R8, [R8] ;  /* 0x0000000008087984 */ /* 0x000e280000000800 */
[----:B------:R-:W1:Y:S04]  /*2500*/  LDS R0, [R0] ;  /* 0x0000000000007984 */ /* 0x000e680000000800 */
[----:B------:R-:W2:Y:S01]  /*2510*/  LDS.64 R2, [R5] ;  /* 0x0000000005027984 */ /* 0x000ea20000000a00 */
[-C--:B0-----:R-:W-:Y:S01]  /*2520*/  FMUL R10, R6, R8.reuse ;  /* 0x00000008060a7220 */ /* 0x081fe20000400000 */
[----:B------:R-:W-:-:S03]  /*2530*/  FMUL R9, R7, R8 ;  /* 0x0000000807097220 */ /* 0x000fc60000400000 */
[-C--:B-1----:R-:W-:Y:S01]  /*2540*/  FFMA R10, R7, R0.reuse, R10 ;  /* 0x00000000070a7223 */ /* 0x082fe2000000000a */
[----:B------:R-:W-:-:S03]  /*2550*/  FFMA R9, R6, R0, -R9 ;  /* 0x0000000006097223 */ /* 0x000fc60000000809 */
[C-C-:B--2---:R-:W-:Y:S01]  /*2560*/  FADD R7, R3.reuse, R10.reuse ;  /* 0x0000000a03077221 */ /* 0x144fe20000000000 */
[C-C-:B------:R-:W-:Y:S01]  /*2570*/  FADD R6, R2.reuse, R9.reuse ;  /* 0x0000000902067221 */ /* 0x140fe20000000000 */
[----:B------:R-:W-:Y:S01]  /*2580*/  FADD R3, R3, -R10 ;  /* 0x8000000a03037221 */ /* 0x000fe20000000000 */
[----:B------:R-:W-:-:S03]  /*2590*/  FADD R2, R2, -R9 ;  /* 0x8000000902027221 */ /* 0x000fc60000000000 */
[----:B------:R1:W-:Y:S04]  /*25a0*/  STS.64 [R5], R6 ;  /* 0x0000000605007388 */ /* 0x0003e80000000a00 */
[----:B------:R1:W-:Y:S02]  /*25b0*/  STS.64 [R5+0x40], R2 ;  /* 0x0000400205007388 */ /* 0x0003e40000000a00 */
.L_x_25:
[----:B------:R-:W-:Y:S05]  /*25c0*/  BSYNC.RECONVERGENT B0 ;  /* 0x0000000000007941 */ /* 0x000fea0003800200 */
.L_x_24:
[----:B------:R-:W-:Y:S08]  /*25d0*/  BAR.SYNC.DEFER_BLOCKING 0x0 ;  /* 0x0000000000007b1d */ /* 0x000ff00000010000 */
[----:B-1----:R-:W1:Y:S01]  /*25e0*/  LDC.64 R2, c[0x0][0x388] ;  /* 0x0000e200ff027b82 */ /* 0x002e620000000a00 */
[----:B0-----:R-:W0:Y:S01]  /*25f0*/  LDS.64 R6, [R11] ;  /* 0x000000000b067984 */ /* 0x001e220000000a00 */
[----:B-1----:R-:W-:-:S05]  /*2600*/  IMAD.WIDE R4, R4, 0x8, R2 ;  /* 0x0000000804047825 */ /* 0x002fca00078e0202 */
[----:B0-----:R-:W-:Y:S01]  /*2610*/  STG.E.64 desc[UR6][R4.64], R6 ;  /* 0x0000000604007986 */ /* 0x001fe2000c101b06 */
[----:B------:R-:W-:Y:S05]  /*2620*/  EXIT ;  /* 0x000000000000794d */ /* 0x000fea0003800000 */
.L_x_26:
[----:B------:R-:W-:-:S00]  /*2630*/  BRA `(.L_x_26) ;  /* 0xfffffffc00fc7947 */ /* 0x000fc0000383ffff */
[----:B------:R-:W-:-:S00]  /*2640*/  NOP ;  /* 0x0000000000007918 */ /* 0x000fc00000000000 */
        /* <DEDUP_REMOVED lines=11> */
.L_x_27:


//--------------------- .nv.global.init           --------------------------
	.section	.nv.global.init,"aw",@progbits
	.align	4
.nv.global.init:
	.type		__cudart_i2opi_f,@object
	.size		__cudart_i2opi_f,(.L_0 - __cudart_i2opi_f)
__cudart_i2opi_f:
        /*0000*/ 	.byte	0x41, 0x90, 0x43, 0x3c, 0x99, 0x95, 0x62, 0xdb, 0xc0, 0xdd, 0x34, 0xf5, 0xd1, 0x57, 0x27, 0xfc
        /*0010*/ 	.byte	0x29, 0x15, 0x44, 0x4e, 0x6e, 0x83, 0xf9, 0xa2
.L_0:


//--------------------- .nv.shared._ZN8CudaCalc17fft16_wmma_kernelEPK6float2PS0_i --------------------------
	.section	.nv.shared._ZN8CudaCalc17fft16_wmma_kernelEPK6float2PS0_i,"aw",@nobits
	.sectionflags	@""
	.align	8
.nv.shared._ZN8CudaCalc17fft16_wmma_kernelEPK6float2PS0_i:
	.zero		2240


//--------------------- .nv.shared.reserved.0     --------------------------
	.section	.nv.shared.reserved.0,"aw",@nobits
	.weak		__nv_reservedSMEM_offset_0_alias
	.size		__nv_reservedSMEM_offset_0_alias, 0, 64
	.other		__nv_reservedSMEM_offset_0_alias,@"STO_CUDA_RESERVED_SHARED STV_DEFAULT"
__nv_reservedSMEM_offset_0_alias:
	.zero		0
	.zero		64


//--------------------- .nv.constant0._ZN8CudaCalc17fft16_wmma_kernelEPK6float2PS0_i --------------------------
	.section	.nv.constant0._ZN8CudaCalc17fft16_wmma_kernelEPK6float2PS0_i,"a",@progbits
	.sectionflags	@""
	.align	4
.nv.constant0._ZN8CudaCalc17fft16_wmma_kernelEPK6float2PS0_i:
	.zero		916


//--------------------- SYMBOLS --------------------------

	.type		.nv.reservedSmem.offset0,@object
	.size		.nv.reservedSmem.offset0,0x4
	.type		.nv.reservedSmem.cap,@object
	.size		.nv.reservedSmem.cap,0x4
